//
// Generated by NVIDIA NVVM Compiler
//
// Compiler Build ID: CL-36424714
// Cuda compilation tools, release 13.0, V13.0.88
// Based on NVVM 20.0.0
//

.version 9.0
.target sm_100
.address_size 64

	// .globl	_Z4ker1PKfS0_Pfi
// _ZZ4ker3PKfS0_PfiE3s_A has been demoted
// _ZZ4ker3PKfS0_PfiE3s_B has been demoted

.visible .entry _Z4ker1PKfS0_Pfi(
	.param .u64 .ptr .align 1 _Z4ker1PKfS0_Pfi_param_0,
	.param .u64 .ptr .align 1 _Z4ker1PKfS0_Pfi_param_1,
	.param .u64 .ptr .align 1 _Z4ker1PKfS0_Pfi_param_2,
	.param .u32 _Z4ker1PKfS0_Pfi_param_3
)
{
	.reg .pred 	%p<10>;
	.reg .b32 	%r<42>;
	.reg .b32 	%f<67>;
	.reg .b64 	%rd<67>;

	ld.param.u64 	%rd14, [_Z4ker1PKfS0_Pfi_param_0];
	ld.param.u64 	%rd15, [_Z4ker1PKfS0_Pfi_param_1];
	ld.param.u32 	%r19, [_Z4ker1PKfS0_Pfi_param_3];
	cvta.to.global.u64 	%rd1, %rd15;
	cvta.to.global.u64 	%rd2, %rd14;
	mov.u32 	%r20, %ntid.x;
	mov.u32 	%r21, %ctaid.x;
	mov.u32 	%r22, %tid.x;
	mad.lo.s32 	%r1, %r20, %r21, %r22;
	mov.u32 	%r23, %ntid.y;
	mov.u32 	%r24, %ctaid.y;
	mov.u32 	%r25, %tid.y;
	mad.lo.s32 	%r26, %r23, %r24, %r25;
	max.s32 	%r27, %r1, %r26;
	setp.ge.s32 	%p1, %r27, %r19;
	@%p1 bra 	$L__BB0_13;
	mul.lo.s32 	%r3, %r19, %r26;
	and.b32  	%r4, %r19, 7;
	setp.lt.u32 	%p2, %r19, 8;
	mov.f32 	%f66, 0f00000000;
	mov.b32 	%r40, 0;
	@%p2 bra 	$L__BB0_4;
	and.b32  	%r40, %r19, 2147483640;
	neg.s32 	%r38, %r40;
	mul.wide.s32 	%rd16, %r19, 4;
	add.s64 	%rd3, %rd1, %rd16;
	shl.b32 	%r7, %r19, 3;
	mul.wide.s32 	%rd17, %r19, 8;
	add.s64 	%rd4, %rd1, %rd17;
	mul.wide.s32 	%rd18, %r19, 12;
	add.s64 	%rd5, %rd1, %rd18;
	mul.wide.s32 	%rd19, %r19, 16;
	add.s64 	%rd6, %rd1, %rd19;
	mul.wide.s32 	%rd20, %r19, 20;
	add.s64 	%rd7, %rd1, %rd20;
	mul.wide.s32 	%rd21, %r19, 24;
	add.s64 	%rd8, %rd1, %rd21;
	mul.wide.s32 	%rd22, %r19, 28;
	add.s64 	%rd9, %rd1, %rd22;
	mul.wide.u32 	%rd23, %r3, 4;
	add.s64 	%rd24, %rd23, %rd2;
	add.s64 	%rd66, %rd24, 16;
	mov.f32 	%f66, 0f00000000;
	mov.u32 	%r37, %r1;
$L__BB0_3:
	.pragma "nounroll";
	mul.wide.s32 	%rd25, %r37, 4;
	add.s64 	%rd26, %rd3, %rd25;
	add.s64 	%rd27, %rd4, %rd25;
	add.s64 	%rd28, %rd5, %rd25;
	add.s64 	%rd29, %rd6, %rd25;
	add.s64 	%rd30, %rd7, %rd25;
	add.s64 	%rd31, %rd8, %rd25;
	add.s64 	%rd32, %rd9, %rd25;
	add.s64 	%rd33, %rd1, %rd25;
	ld.global.f32 	%f16, [%rd66+-16];
	ld.global.f32 	%f17, [%rd33];
	fma.rn.f32 	%f18, %f16, %f17, %f66;
	ld.global.f32 	%f19, [%rd66+-12];
	ld.global.f32 	%f20, [%rd26];
	fma.rn.f32 	%f21, %f19, %f20, %f18;
	ld.global.f32 	%f22, [%rd66+-8];
	ld.global.f32 	%f23, [%rd27];
	fma.rn.f32 	%f24, %f22, %f23, %f21;
	ld.global.f32 	%f25, [%rd66+-4];
	ld.global.f32 	%f26, [%rd28];
	fma.rn.f32 	%f27, %f25, %f26, %f24;
	ld.global.f32 	%f28, [%rd66];
	ld.global.f32 	%f29, [%rd29];
	fma.rn.f32 	%f30, %f28, %f29, %f27;
	ld.global.f32 	%f31, [%rd66+4];
	ld.global.f32 	%f32, [%rd30];
	fma.rn.f32 	%f33, %f31, %f32, %f30;
	ld.global.f32 	%f34, [%rd66+8];
	ld.global.f32 	%f35, [%rd31];
	fma.rn.f32 	%f36, %f34, %f35, %f33;
	ld.global.f32 	%f37, [%rd66+12];
	ld.global.f32 	%f38, [%rd32];
	fma.rn.f32 	%f66, %f37, %f38, %f36;
	add.s32 	%r38, %r38, 8;
	add.s32 	%r37, %r37, %r7;
	add.s64 	%rd66, %rd66, 32;
	setp.ne.s32 	%p3, %r38, 0;
	@%p3 bra 	$L__BB0_3;
$L__BB0_4:
	setp.eq.s32 	%p4, %r4, 0;
	@%p4 bra 	$L__BB0_12;
	and.b32  	%r13, %r19, 3;
	setp.lt.u32 	%p5, %r4, 4;
	@%p5 bra 	$L__BB0_7;
	add.s32 	%r29, %r40, %r3;
	mul.wide.u32 	%rd34, %r29, 4;
	add.s64 	%rd35, %rd2, %rd34;
	ld.global.f32 	%f40, [%rd35];
	mad.lo.s32 	%r30, %r40, %r19, %r1;
	mul.wide.s32 	%rd36, %r30, 4;
	add.s64 	%rd37, %rd1, %rd36;
	ld.global.f32 	%f41, [%rd37];
	fma.rn.f32 	%f42, %f40, %f41, %f66;
	cvt.u64.u32 	%rd38, %r3;
	cvt.u64.u32 	%rd39, %r40;
	add.s64 	%rd40, %rd39, %rd38;
	shl.b64 	%rd41, %rd40, 2;
	add.s64 	%rd42, %rd2, %rd41;
	ld.global.f32 	%f43, [%rd42+4];
	mul.wide.s32 	%rd43, %r19, 4;
	add.s64 	%rd44, %rd37, %rd43;
	ld.global.f32 	%f44, [%rd44];
	fma.rn.f32 	%f45, %f43, %f44, %f42;
	ld.global.f32 	%f46, [%rd42+8];
	add.s64 	%rd45, %rd44, %rd43;
	ld.global.f32 	%f47, [%rd45];
	fma.rn.f32 	%f48, %f46, %f47, %f45;
	ld.global.f32 	%f49, [%rd42+12];
	add.s64 	%rd46, %rd45, %rd43;
	ld.global.f32 	%f50, [%rd46];
	fma.rn.f32 	%f66, %f49, %f50, %f48;
	add.s32 	%r40, %r40, 4;
$L__BB0_7:
	setp.eq.s32 	%p6, %r13, 0;
	@%p6 bra 	$L__BB0_12;
	setp.eq.s32 	%p7, %r13, 1;
	@%p7 bra 	$L__BB0_10;
	add.s32 	%r31, %r40, %r3;
	mul.wide.u32 	%rd47, %r31, 4;
	add.s64 	%rd48, %rd2, %rd47;
	ld.global.f32 	%f52, [%rd48];
	mad.lo.s32 	%r32, %r40, %r19, %r1;
	mul.wide.s32 	%rd49, %r32, 4;
	add.s64 	%rd50, %rd1, %rd49;
	ld.global.f32 	%f53, [%rd50];
	fma.rn.f32 	%f54, %f52, %f53, %f66;
	cvt.u64.u32 	%rd51, %r3;
	cvt.u64.u32 	%rd52, %r40;
	add.s64 	%rd53, %rd52, %rd51;
	shl.b64 	%rd54, %rd53, 2;
	add.s64 	%rd55, %rd2, %rd54;
	ld.global.f32 	%f55, [%rd55+4];
	mul.wide.s32 	%rd56, %r19, 4;
	add.s64 	%rd57, %rd50, %rd56;
	ld.global.f32 	%f56, [%rd57];
	fma.rn.f32 	%f66, %f55, %f56, %f54;
	add.s32 	%r40, %r40, 2;
$L__BB0_10:
	and.b32  	%r33, %r19, 1;
	setp.eq.b32 	%p8, %r33, 1;
	not.pred 	%p9, %p8;
	@%p9 bra 	$L__BB0_12;
	add.s32 	%r34, %r40, %r3;
	mul.wide.u32 	%rd58, %r34, 4;
	add.s64 	%rd59, %rd2, %rd58;
	ld.global.f32 	%f57, [%rd59];
	mad.lo.s32 	%r35, %r40, %r19, %r1;
	mul.wide.s32 	%rd60, %r35, 4;
	add.s64 	%rd61, %rd1, %rd60;
	ld.global.f32 	%f58, [%rd61];
	fma.rn.f32 	%f66, %f57, %f58, %f66;
$L__BB0_12:
	ld.param.u64 	%rd65, [_Z4ker1PKfS0_Pfi_param_2];
	add.s32 	%r36, %r3, %r1;
	cvta.to.global.u64 	%rd62, %rd65;
	mul.wide.s32 	%rd63, %r36, 4;
	add.s64 	%rd64, %rd62, %rd63;
	st.global.f32 	[%rd64], %f66;
$L__BB0_13:
	ret;

}
	// .globl	_Z4ker2PKfS0_Pfi
.visible .entry _Z4ker2PKfS0_Pfi(
	.param .u64 .ptr .align 1 _Z4ker2PKfS0_Pfi_param_0,
	.param .u64 .ptr .align 1 _Z4ker2PKfS0_Pfi_param_1,
	.param .u64 .ptr .align 1 _Z4ker2PKfS0_Pfi_param_2,
	.param .u32 _Z4ker2PKfS0_Pfi_param_3
)
{
	.reg .pred 	%p<10>;
	.reg .b32 	%r<43>;
	.reg .b32 	%f<67>;
	.reg .b64 	%rd<67>;

	ld.param.u64 	%rd14, [_Z4ker2PKfS0_Pfi_param_0];
	ld.param.u64 	%rd15, [_Z4ker2PKfS0_Pfi_param_1];
	ld.param.u32 	%r19, [_Z4ker2PKfS0_Pfi_param_3];
	cvta.to.global.u64 	%rd1, %rd15;
	cvta.to.global.u64 	%rd2, %rd14;
	mov.u32 	%r20, %ctaid.x;
	shl.b32 	%r21, %r20, 4;
	mov.u32 	%r22, %tid.x;
	shr.u32 	%r23, %r22, 4;
	add.s32 	%r1, %r21, %r23;
	mov.u32 	%r24, %ctaid.y;
	shl.b32 	%r25, %r24, 4;
	and.b32  	%r26, %r22, 15;
	or.b32  	%r27, %r25, %r26;
	max.s32 	%r28, %r1, %r27;
	setp.ge.s32 	%p1, %r28, %r19;
	@%p1 bra 	$L__BB1_13;
	mul.lo.s32 	%r3, %r19, %r27;
	and.b32  	%r4, %r19, 7;
	setp.lt.u32 	%p2, %r19, 8;
	mov.f32 	%f66, 0f00000000;
	mov.b32 	%r41, 0;
	@%p2 bra 	$L__BB1_4;
	and.b32  	%r41, %r19, 2147483640;
	neg.s32 	%r39, %r41;
	mul.wide.s32 	%rd16, %r19, 4;
	add.s64 	%rd3, %rd1, %rd16;
	shl.b32 	%r7, %r19, 3;
	mul.wide.s32 	%rd17, %r19, 8;
	add.s64 	%rd4, %rd1, %rd17;
	mul.wide.s32 	%rd18, %r19, 12;
	add.s64 	%rd5, %rd1, %rd18;
	mul.wide.s32 	%rd19, %r19, 16;
	add.s64 	%rd6, %rd1, %rd19;
	mul.wide.s32 	%rd20, %r19, 20;
	add.s64 	%rd7, %rd1, %rd20;
	mul.wide.s32 	%rd21, %r19, 24;
	add.s64 	%rd8, %rd1, %rd21;
	mul.wide.s32 	%rd22, %r19, 28;
	add.s64 	%rd9, %rd1, %rd22;
	mul.wide.u32 	%rd23, %r3, 4;
	add.s64 	%rd24, %rd23, %rd2;
	add.s64 	%rd66, %rd24, 16;
	mov.f32 	%f66, 0f00000000;
	mov.u32 	%r38, %r1;
$L__BB1_3:
	.pragma "nounroll";
	mul.wide.s32 	%rd25, %r38, 4;
	add.s64 	%rd26, %rd3, %rd25;
	add.s64 	%rd27, %rd4, %rd25;
	add.s64 	%rd28, %rd5, %rd25;
	add.s64 	%rd29, %rd6, %rd25;
	add.s64 	%rd30, %rd7, %rd25;
	add.s64 	%rd31, %rd8, %rd25;
	add.s64 	%rd32, %rd9, %rd25;
	add.s64 	%rd33, %rd1, %rd25;
	ld.global.f32 	%f16, [%rd66+-16];
	ld.global.f32 	%f17, [%rd33];
	fma.rn.f32 	%f18, %f16, %f17, %f66;
	ld.global.f32 	%f19, [%rd66+-12];
	ld.global.f32 	%f20, [%rd26];
	fma.rn.f32 	%f21, %f19, %f20, %f18;
	ld.global.f32 	%f22, [%rd66+-8];
	ld.global.f32 	%f23, [%rd27];
	fma.rn.f32 	%f24, %f22, %f23, %f21;
	ld.global.f32 	%f25, [%rd66+-4];
	ld.global.f32 	%f26, [%rd28];
	fma.rn.f32 	%f27, %f25, %f26, %f24;
	ld.global.f32 	%f28, [%rd66];
	ld.global.f32 	%f29, [%rd29];
	fma.rn.f32 	%f30, %f28, %f29, %f27;
	ld.global.f32 	%f31, [%rd66+4];
	ld.global.f32 	%f32, [%rd30];
	fma.rn.f32 	%f33, %f31, %f32, %f30;
	ld.global.f32 	%f34, [%rd66+8];
	ld.global.f32 	%f35, [%rd31];
	fma.rn.f32 	%f36, %f34, %f35, %f33;
	ld.global.f32 	%f37, [%rd66+12];
	ld.global.f32 	%f38, [%rd32];
	fma.rn.f32 	%f66, %f37, %f38, %f36;
	add.s32 	%r39, %r39, 8;
	add.s32 	%r38, %r38, %r7;
	add.s64 	%rd66, %rd66, 32;
	setp.ne.s32 	%p3, %r39, 0;
	@%p3 bra 	$L__BB1_3;
$L__BB1_4:
	setp.eq.s32 	%p4, %r4, 0;
	@%p4 bra 	$L__BB1_12;
	and.b32  	%r13, %r19, 3;
	setp.lt.u32 	%p5, %r4, 4;
	@%p5 bra 	$L__BB1_7;
	add.s32 	%r30, %r41, %r3;
	mul.wide.u32 	%rd34, %r30, 4;
	add.s64 	%rd35, %rd2, %rd34;
	ld.global.f32 	%f40, [%rd35];
	mad.lo.s32 	%r31, %r41, %r19, %r1;
	mul.wide.s32 	%rd36, %r31, 4;
	add.s64 	%rd37, %rd1, %rd36;
	ld.global.f32 	%f41, [%rd37];
	fma.rn.f32 	%f42, %f40, %f41, %f66;
	cvt.u64.u32 	%rd38, %r3;
	cvt.u64.u32 	%rd39, %r41;
	add.s64 	%rd40, %rd39, %rd38;
	shl.b64 	%rd41, %rd40, 2;
	add.s64 	%rd42, %rd2, %rd41;
	ld.global.f32 	%f43, [%rd42+4];
	mul.wide.s32 	%rd43, %r19, 4;
	add.s64 	%rd44, %rd37, %rd43;
	ld.global.f32 	%f44, [%rd44];
	fma.rn.f32 	%f45, %f43, %f44, %f42;
	ld.global.f32 	%f46, [%rd42+8];
	add.s64 	%rd45, %rd44, %rd43;
	ld.global.f32 	%f47, [%rd45];
	fma.rn.f32 	%f48, %f46, %f47, %f45;
	ld.global.f32 	%f49, [%rd42+12];
	add.s64 	%rd46, %rd45, %rd43;
	ld.global.f32 	%f50, [%rd46];
	fma.rn.f32 	%f66, %f49, %f50, %f48;
	add.s32 	%r41, %r41, 4;
$L__BB1_7:
	setp.eq.s32 	%p6, %r13, 0;
	@%p6 bra 	$L__BB1_12;
	setp.eq.s32 	%p7, %r13, 1;
	@%p7 bra 	$L__BB1_10;
	add.s32 	%r32, %r41, %r3;
	mul.wide.u32 	%rd47, %r32, 4;
	add.s64 	%rd48, %rd2, %rd47;
	ld.global.f32 	%f52, [%rd48];
	mad.lo.s32 	%r33, %r41, %r19, %r1;
	mul.wide.s32 	%rd49, %r33, 4;
	add.s64 	%rd50, %rd1, %rd49;
	ld.global.f32 	%f53, [%rd50];
	fma.rn.f32 	%f54, %f52, %f53, %f66;
	cvt.u64.u32 	%rd51, %r3;
	cvt.u64.u32 	%rd52, %r41;
	add.s64 	%rd53, %rd52, %rd51;
	shl.b64 	%rd54, %rd53, 2;
	add.s64 	%rd55, %rd2, %rd54;
	ld.global.f32 	%f55, [%rd55+4];
	mul.wide.s32 	%rd56, %r19, 4;
	add.s64 	%rd57, %rd50, %rd56;
	ld.global.f32 	%f56, [%rd57];
	fma.rn.f32 	%f66, %f55, %f56, %f54;
	add.s32 	%r41, %r41, 2;
$L__BB1_10:
	and.b32  	%r34, %r19, 1;
	setp.eq.b32 	%p8, %r34, 1;
	not.pred 	%p9, %p8;
	@%p9 bra 	$L__BB1_12;
	add.s32 	%r35, %r41, %r3;
	mul.wide.u32 	%rd58, %r35, 4;
	add.s64 	%rd59, %rd2, %rd58;
	ld.global.f32 	%f57, [%rd59];
	mad.lo.s32 	%r36, %r41, %r19, %r1;
	mul.wide.s32 	%rd60, %r36, 4;
	add.s64 	%rd61, %rd1, %rd60;
	ld.global.f32 	%f58, [%rd61];
	fma.rn.f32 	%f66, %f57, %f58, %f66;
$L__BB1_12:
	ld.param.u64 	%rd65, [_Z4ker2PKfS0_Pfi_param_2];
	add.s32 	%r37, %r3, %r1;
	cvta.to.global.u64 	%rd62, %rd65;
	mul.wide.s32 	%rd63, %r37, 4;
	add.s64 	%rd64, %rd62, %rd63;
	st.global.f32 	[%rd64], %f66;
$L__BB1_13:
	ret;

}
	// .globl	_Z4ker3PKfS0_Pfi
.visible .entry _Z4ker3PKfS0_Pfi(
	.param .u64 .ptr .align 1 _Z4ker3PKfS0_Pfi_param_0,
	.param .u64 .ptr .align 1 _Z4ker3PKfS0_Pfi_param_1,
	.param .u64 .ptr .align 1 _Z4ker3PKfS0_Pfi_param_2,
	.param .u32 _Z4ker3PKfS0_Pfi_param_3
)
{
	.reg .pred 	%p<15>;
	.reg .b32 	%r<83>;
	.reg .b32 	%f<28>;
	.reg .b64 	%rd<21>;
	// demoted variable
	.shared .align 4 .b8 _ZZ4ker3PKfS0_PfiE3s_A[1024];
	// demoted variable
	.shared .align 4 .b8 _ZZ4ker3PKfS0_PfiE3s_B[1024];
	ld.param.u64 	%rd4, [_Z4ker3PKfS0_Pfi_param_0];
	ld.param.u64 	%rd5, [_Z4ker3PKfS0_Pfi_param_1];
	ld.param.u64 	%rd3, [_Z4ker3PKfS0_Pfi_param_2];
	ld.param.u32 	%r36, [_Z4ker3PKfS0_Pfi_param_3];
	cvta.to.global.u64 	%rd1, %rd5;
	cvta.to.global.u64 	%rd2, %rd4;
	mov.u32 	%r37, %ctaid.x;
	shl.b32 	%r1, %r37, 4;
	mov.u32 	%r2, %tid.x;
	add.s32 	%r3, %r1, %r2;
	mov.u32 	%r38, %ctaid.y;
	shl.b32 	%r39, %r38, 4;
	mov.u32 	%r4, %tid.y;
	add.s32 	%r5, %r39, %r4;
	shr.s32 	%r40, %r36, 31;
	shr.u32 	%r41, %r40, 28;
	add.s32 	%r42, %r36, %r41;
	shr.s32 	%r43, %r42, 4;
	and.b32  	%r44, %r36, -2147483633;
	setp.gt.s32 	%p1, %r44, 0;
	selp.u32 	%r45, 1, 0, %p1;
	add.s32 	%r6, %r43, %r45;
	setp.lt.s32 	%p2, %r6, 1;
	mov.f32 	%f27, 0f00000000;
	@%p2 bra 	$L__BB2_22;
	shl.b32 	%r47, %r2, 6;
	mov.u32 	%r48, _ZZ4ker3PKfS0_PfiE3s_A;
	add.s32 	%r49, %r48, %r47;
	shl.b32 	%r50, %r4, 2;
	add.s32 	%r7, %r49, %r50;
	mul.lo.s32 	%r8, %r36, %r5;
	mov.u32 	%r51, _ZZ4ker3PKfS0_PfiE3s_B;
	add.s32 	%r9, %r51, %r47;
	add.s32 	%r10, %r9, %r50;
	and.b32  	%r11, %r6, 3;
	setp.lt.u32 	%p3, %r6, 4;
	mov.b32 	%r82, 0;
	@%p3 bra 	$L__BB2_8;
	and.b32  	%r82, %r6, 2147483644;
	add.s32 	%r52, %r4, 48;
	mad.lo.s32 	%r53, %r36, %r52, %r2;
	add.s32 	%r80, %r53, %r1;
	shl.b32 	%r14, %r36, 6;
	add.s32 	%r78, %r2, %r8;
	neg.s32 	%r76, %r82;
	mov.u32 	%r77, %r2;
	mov.u32 	%r79, %r4;
$L__BB2_3:
	.pragma "nounroll";
	add.s32 	%r54, %r77, 48;
	max.s32 	%r55, %r5, %r54;
	setp.ge.s32 	%p4, %r55, %r36;
	mov.f32 	%f22, 0f00000000;
	@%p4 bra 	$L__BB2_5;
	add.s32 	%r56, %r78, 48;
	mul.wide.s32 	%rd6, %r56, 4;
	add.s64 	%rd7, %rd2, %rd6;
	ld.global.f32 	%f22, [%rd7];
$L__BB2_5:
	st.shared.f32 	[%r7], %f22;
	add.s32 	%r57, %r79, 48;
	mov.f32 	%f23, 0f00000000;
	max.s32 	%r58, %r3, %r57;
	setp.ge.s32 	%p5, %r58, %r36;
	@%p5 bra 	$L__BB2_7;
	mul.wide.s32 	%rd8, %r80, 4;
	add.s64 	%rd9, %rd1, %rd8;
	ld.global.f32 	%f23, [%rd9];
$L__BB2_7:
	st.shared.f32 	[%r10], %f23;
	add.s32 	%r80, %r80, %r14;
	add.s32 	%r79, %r79, 64;
	add.s32 	%r78, %r78, 64;
	add.s32 	%r77, %r77, 64;
	add.s32 	%r76, %r76, 4;
	setp.ne.s32 	%p6, %r76, 0;
	@%p6 bra 	$L__BB2_3;
$L__BB2_8:
	setp.eq.s32 	%p7, %r11, 0;
	@%p7 bra 	$L__BB2_21;
	setp.eq.s32 	%p8, %r11, 1;
	@%p8 bra 	$L__BB2_15;
	shl.b32 	%r59, %r82, 4;
	add.s32 	%r28, %r59, 16;
	add.s32 	%r60, %r28, %r2;
	max.s32 	%r61, %r5, %r60;
	setp.ge.s32 	%p9, %r61, %r36;
	mov.f32 	%f24, 0f00000000;
	@%p9 bra 	$L__BB2_12;
	add.s32 	%r62, %r60, %r8;
	mul.wide.s32 	%rd10, %r62, 4;
	add.s64 	%rd11, %rd2, %rd10;
	ld.global.f32 	%f24, [%rd11];
$L__BB2_12:
	st.shared.f32 	[%r7], %f24;
	add.s32 	%r30, %r28, %r4;
	mov.f32 	%f25, 0f00000000;
	max.s32 	%r63, %r3, %r30;
	setp.ge.s32 	%p10, %r63, %r36;
	@%p10 bra 	$L__BB2_14;
	mad.lo.s32 	%r64, %r30, %r36, %r3;
	mul.wide.s32 	%rd12, %r64, 4;
	add.s64 	%rd13, %rd1, %rd12;
	ld.global.f32 	%f25, [%rd13];
$L__BB2_14:
	st.shared.f32 	[%r10], %f25;
	add.s32 	%r82, %r82, 2;
$L__BB2_15:
	and.b32  	%r65, %r6, 1;
	setp.eq.b32 	%p11, %r65, 1;
	not.pred 	%p12, %p11;
	@%p12 bra 	$L__BB2_21;
	shl.b32 	%r33, %r82, 4;
	add.s32 	%r66, %r33, %r2;
	max.s32 	%r67, %r5, %r66;
	setp.ge.s32 	%p13, %r67, %r36;
	mov.f32 	%f26, 0f00000000;
	@%p13 bra 	$L__BB2_18;
	add.s32 	%r68, %r66, %r8;
	mul.wide.s32 	%rd14, %r68, 4;
	add.s64 	%rd15, %rd2, %rd14;
	ld.global.f32 	%f26, [%rd15];
$L__BB2_18:
	st.shared.f32 	[%r7], %f26;
	add.s32 	%r35, %r33, %r4;
	max.s32 	%r69, %r3, %r35;
	setp.lt.s32 	%p14, %r69, %r36;
	@%p14 bra 	$L__BB2_20;
	mov.b32 	%r70, 0;
	st.shared.u32 	[%r10], %r70;
	bra.uni 	$L__BB2_21;
$L__BB2_20:
	mad.lo.s32 	%r71, %r35, %r36, %r3;
	mul.wide.s32 	%rd16, %r71, 4;
	add.s64 	%rd17, %rd1, %rd16;
	ld.global.f32 	%f19, [%rd17];
	st.shared.f32 	[%r10], %f19;
$L__BB2_21:
	add.s32 	%r74, %r48, %r50;
	ld.shared.f32 	%f20, [%r74+960];
	ld.shared.f32 	%f21, [%r9+60];
	mul.f32 	%f27, %f20, %f21;
$L__BB2_22:
	cvta.to.global.u64 	%rd18, %rd3;
	mad.lo.s32 	%r75, %r36, %r5, %r3;
	mul.wide.s32 	%rd19, %r75, 4;
	add.s64 	%rd20, %rd18, %rd19;
	st.global.f32 	[%rd20], %f27;
	ret;

}


// ===== COMPILED SASS (sm_100) =====

	.target	sm_100

	.elftype	@"ET_EXEC"


//--------------------- .note.nv.tkinfo           --------------------------
	.section	.note.nv.tkinfo,"",@"SHT_NOTE"
	.sectionflags	@"SHF_NOTE_NV_TKINFO"
	.tkinfo
        /*0018*/ 	.word	0x00000002
        /*0030*/ 	.string	""
        /*0030*/ 	.string	"ptxas"
        /*0030*/ 	.string	"Cuda compilation tools, release 13.0, V13.0.88"
        /*0030*/ 	.string	"Build cuda_13.0.r13.0/compiler.36424714_0"
        /*0030*/ 	.string	"-arch sm_100 -m 64 "



//--------------------- .note.nv.cuinfo           --------------------------
	.section	.note.nv.cuinfo,"",@"SHT_NOTE"
	.sectionflags	@"SHF_NOTE_NV_CUINFO"
        /*0018*/ 	.short	0x0002
        /*001a*/ 	.short	0x0064
        /*001c*/ 	.short	0x0082
	.zero		2


//--------------------- .nv.info                  --------------------------
	.section	.nv.info,"",@"SHT_CUDA_INFO"
	.align	4


	//----- nvinfo : EIATTR_REGCOUNT
	.align		4
        /*0000*/ 	.byte	0x04, 0x2f
        /*0002*/ 	.short	(.L_1 - .L_0)
	.align		4
.L_0:
        /*0004*/ 	.word	index@(_Z4ker1PKfS0_Pfi)
        /*0008*/ 	.word	0x0000001e


	//----- nvinfo : EIATTR_FRAME_SIZE
	.align		4
.L_1:
        /*000c*/ 	.byte	0x04, 0x11
        /*000e*/ 	.short	(.L_3 - .L_2)
	.align		4
.L_2:
        /*0010*/ 	.word	index@(_Z4ker1PKfS0_Pfi)
        /*0014*/ 	.word	0x00000000


	//----- nvinfo : EIATTR_REGCOUNT
	.align		4
.L_3:
        /*0018*/ 	.byte	0x04, 0x2f
        /*001a*/ 	.short	(.L_5 - .L_4)
	.align		4
.L_4:
        /*001c*/ 	.word	index@(_Z4ker2PKfS0_Pfi)
        /*0020*/ 	.word	0x0000001e


	//----- nvinfo : EIATTR_FRAME_SIZE
	.align		4
.L_5:
        /*0024*/ 	.byte	0x04, 0x11
        /*0026*/ 	.short	(.L_7 - .L_6)
	.align		4
.L_6:
        /*0028*/ 	.word	index@(_Z4ker2PKfS0_Pfi)
        /*002c*/ 	.word	0x00000000


	//----- nvinfo : EIATTR_REGCOUNT
	.align		4
.L_7:
        /*0030*/ 	.byte	0x04, 0x2f
        /*0032*/ 	.short	(.L_9 - .L_8)
	.align		4
.L_8:
        /*0034*/ 	.word	index@(_Z4ker3PKfS0_Pfi)
        /*0038*/ 	.word	0x0000001c


	//----- nvinfo : EIATTR_FRAME_SIZE
	.align		4
.L_9:
        /*003c*/ 	.byte	0x04, 0x11
        /*003e*/ 	.short	(.L_11 - .L_10)
	.align		4
.L_10:
        /*0040*/ 	.word	index@(_Z4ker3PKfS0_Pfi)
        /*0044*/ 	.word	0x00000000


	//----- nvinfo : EIATTR_MIN_STACK_SIZE
	.align		4
.L_11:
        /*0048*/ 	.byte	0x04, 0x12
        /*004a*/ 	.short	(.L_13 - .L_12)
	.align		4
.L_12:
        /*004c*/ 	.word	index@(_Z4ker3PKfS0_Pfi)
        /*0050*/ 	.word	0x00000000


	//----- nvinfo : EIATTR_MIN_STACK_SIZE
	.align		4
.L_13:
        /*0054*/ 	.byte	0x04, 0x12
        /*0056*/ 	.short	(.L_15 - .L_14)
	.align		4
.L_14:
        /*0058*/ 	.word	index@(_Z4ker2PKfS0_Pfi)
        /*005c*/ 	.word	0x00000000


	//----- nvinfo : EIATTR_MIN_STACK_SIZE
	.align		4
.L_15:
        /*0060*/ 	.byte	0x04, 0x12
        /*0062*/ 	.short	(.L_17 - .L_16)
	.align		4
.L_16:
        /*0064*/ 	.word	index@(_Z4ker1PKfS0_Pfi)
        /*0068*/ 	.word	0x00000000
.L_17:


//--------------------- .nv.compat                --------------------------
	.section	.nv.compat,"",@"SHT_CUDA_COMPAT_INFO"
	.align	4
        /*0000*/ 	.byte	0x02, 0x09, 0x00, 0x00, 0x02, 0x02, 0x01, 0x00, 0x02, 0x05, 0x05, 0x00, 0x03, 0x07, 0x01, 0x01
        /*0010*/ 	.byte	0x02, 0x03, 0x00, 0x00, 0x02, 0x06, 0x01, 0x00, 0x04, 0x0b, 0x08, 0x00, 0x09, 0x00, 0x00, 0x00
        /*0020*/ 	.byte	0x00, 0x00, 0x00, 0x00


//--------------------- .nv.info._Z4ker3PKfS0_Pfi --------------------------
	.section	.nv.info._Z4ker3PKfS0_Pfi,"",@"SHT_CUDA_INFO"
	.sectionflags	@""
	.align	4


	//----- nvinfo : EIATTR_CUDA_API_VERSION
	.align		4
        /*0000*/ 	.byte	0x04, 0x37
        /*0002*/ 	.short	(.L_19 - .L_18)
.L_18:
        /*0004*/ 	.word	0x00000082


	//----- nvinfo : EIATTR_KPARAM_INFO
	.align		4
.L_19:
        /*0008*/ 	.byte	0x04, 0x17
        /*000a*/ 	.short	(.L_21 - .L_20)
.L_20:
        /*000c*/ 	.word	0x00000000
        /*0010*/ 	.short	0x0003
        /*0012*/ 	.short	0x0018
        /*0014*/ 	.byte	0x00, 0xf0, 0x11, 0x00


	//----- nvinfo : EIATTR_KPARAM_INFO
	.align		4
.L_21:
        /*0018*/ 	.byte	0x04, 0x17
        /*001a*/ 	.short	(.L_23 - .L_22)
.L_22:
        /*001c*/ 	.word	0x00000000
        /*0020*/ 	.short	0x0002
        /*0022*/ 	.short	0x0010
        /*0024*/ 	.byte	0x00, 0xf5, 0x21, 0x00


	//----- nvinfo : EIATTR_KPARAM_INFO
	.align		4
.L_23:
        /*0028*/ 	.byte	0x04, 0x17
        /*002a*/ 	.short	(.L_25 - .L_24)
.L_24:
        /*002c*/ 	.word	0x00000000
        /*0030*/ 	.short	0x0001
        /*0032*/ 	.short	0x0008
        /*0034*/ 	.byte	0x00, 0xf5, 0x21, 0x00


	//----- nvinfo : EIATTR_KPARAM_INFO
	.align		4
.L_25:
        /*0038*/ 	.byte	0x04, 0x17
        /*003a*/ 	.short	(.L_27 - .L_26)
.L_26:
        /*003c*/ 	.word	0x00000000
        /*0040*/ 	.short	0x0000
        /*0042*/ 	.short	0x0000
        /*0044*/ 	.byte	0x00, 0xf5, 0x21, 0x00


	//----- nvinfo : EIATTR_SPARSE_MMA_MASK
	.align		4
.L_27:
        /*0048*/ 	.byte	0x03, 0x50
        /*004a*/ 	.short	0x0000


	//----- nvinfo : EIATTR_MAXREG_COUNT
	.align		4
        /*004c*/ 	.byte	0x03, 0x1b
        /*004e*/ 	.short	0x00ff


	//----- nvinfo : EIATTR_MERCURY_ISA_VERSION
	.align		4
        /*0050*/ 	.byte	0x03, 0x5f
        /*0052*/ 	.short	0x0101


	//----- nvinfo : EIATTR_VRC_CTA_INIT_COUNT
	.align		4
        /*0054*/ 	.byte	0x02, 0x4a
	.zero		1
	.zero		1


	//----- nvinfo : EIATTR_EXIT_INSTR_OFFSETS
	.align		4
        /*0058*/ 	.byte	0x04, 0x1c
        /*005a*/ 	.short	(.L_29 - .L_28)


	//   ....[0]....
.L_28:
        /*005c*/ 	.word	0x00000740


	//----- nvinfo : EIATTR_CBANK_PARAM_SIZE
	.align		4
.L_29:
        /*0060*/ 	.byte	0x03, 0x19
        /*0062*/ 	.short	0x001c


	//----- nvinfo : EIATTR_PARAM_CBANK
	.align		4
        /*0064*/ 	.byte	0x04, 0x0a
        /*0066*/ 	.short	(.L_31 - .L_30)
	.align		4
.L_30:
        /*0068*/ 	.word	index@(.nv.constant0._Z4ker3PKfS0_Pfi)
        /*006c*/ 	.short	0x0380
        /*006e*/ 	.short	0x001c


	//----- nvinfo : EIATTR_SW_WAR
	.align		4
.L_31:
        /*0070*/ 	.byte	0x04, 0x36
        /*0072*/ 	.short	(.L_33 - .L_32)
.L_32:
        /*0074*/ 	.word	0x00000008
.L_33:


//--------------------- .nv.info._Z4ker2PKfS0_Pfi --------------------------
	.section	.nv.info._Z4ker2PKfS0_Pfi,"",@"SHT_CUDA_INFO"
	.sectionflags	@""
	.align	4


	//----- nvinfo : EIATTR_CUDA_API_VERSION
	.align		4
        /*0000*/ 	.byte	0x04, 0x37
        /*0002*/ 	.short	(.L_35 - .L_34)
.L_34:
        /*0004*/ 	.word	0x00000082


	//----- nvinfo : EIATTR_KPARAM_INFO
	.align		4
.L_35:
        /*0008*/ 	.byte	0x04, 0x17
        /*000a*/ 	.short	(.L_37 - .L_36)
.L_36:
        /*000c*/ 	.word	0x00000000
        /*0010*/ 	.short	0x0003
        /*0012*/ 	.short	0x0018
        /*0014*/ 	.byte	0x00, 0xf0, 0x11, 0x00


	//----- nvinfo : EIATTR_KPARAM_INFO
	.align		4
.L_37:
        /*0018*/ 	.byte	0x04, 0x17
        /*001a*/ 	.short	(.L_39 - .L_38)
.L_38:
        /*001c*/ 	.word	0x00000000
        /*0020*/ 	.short	0x0002
        /*0022*/ 	.short	0x0010
        /*0024*/ 	.byte	0x00, 0xf5, 0x21, 0x00


	//----- nvinfo : EIATTR_KPARAM_INFO
	.align		4
.L_39:
        /*0028*/ 	.byte	0x04, 0x17
        /*002a*/ 	.short	(.L_41 - .L_40)
.L_40:
        /*002c*/ 	.word	0x00000000
        /*0030*/ 	.short	0x0001
        /*0032*/ 	.short	0x0008
        /*0034*/ 	.byte	0x00, 0xf5, 0x21, 0x00


	//----- nvinfo : EIATTR_KPARAM_INFO
	.align		4
.L_41:
        /*0038*/ 	.byte	0x04, 0x17
        /*003a*/ 	.short	(.L_43 - .L_42)
.L_42:
        /*003c*/ 	.word	0x00000000
        /*0040*/ 	.short	0x0000
        /*0042*/ 	.short	0x0000
        /*0044*/ 	.byte	0x00, 0xf5, 0x21, 0x00


	//----- nvinfo : EIATTR_SPARSE_MMA_MASK
	.align		4
.L_43:
        /*0048*/ 	.byte	0x03, 0x50
        /*004a*/ 	.short	0x0000


	//----- nvinfo : EIATTR_MAXREG_COUNT
	.align		4
        /*004c*/ 	.byte	0x03, 0x1b
        /*004e*/ 	.short	0x00ff


	//----- nvinfo : EIATTR_MERCURY_ISA_VERSION
	.align		4
        /*0050*/ 	.byte	0x03, 0x5f
        /*0052*/ 	.short	0x0101


	//----- nvinfo : EIATTR_VRC_CTA_INIT_COUNT
	.align		4
        /*0054*/ 	.byte	0x02, 0x4a
	.zero		1
	.zero		1


	//----- nvinfo : EIATTR_EXIT_INSTR_OFFSETS
	.align		4
        /*0058*/ 	.byte	0x04, 0x1c
        /*005a*/ 	.short	(.L_45 - .L_44)


	//   ....[0]....
.L_44:
        /*005c*/ 	.word	0x000000b0


	//   ....[1]....
        /*0060*/ 	.word	0x00000a80


	//----- nvinfo : EIATTR_CBANK_PARAM_SIZE
	.align		4
.L_45:
        /*0064*/ 	.byte	0x03, 0x19
        /*0066*/ 	.short	0x001c


	//----- nvinfo : EIATTR_PARAM_CBANK
	.align		4
        /*0068*/ 	.byte	0x04, 0x0a
        /*006a*/ 	.short	(.L_47 - .L_46)
	.align		4
.L_46:
        /*006c*/ 	.word	index@(.nv.constant0._Z4ker2PKfS0_Pfi)
        /*0070*/ 	.short	0x0380
        /*0072*/ 	.short	0x001c


	//----- nvinfo : EIATTR_SW_WAR
	.align		4
.L_47:
        /*0074*/ 	.byte	0x04, 0x36
        /*0076*/ 	.short	(.L_49 - .L_48)
.L_48:
        /*0078*/ 	.word	0x00000008
.L_49:


//--------------------- .nv.info._Z4ker1PKfS0_Pfi --------------------------
	.section	.nv.info._Z4ker1PKfS0_Pfi,"",@"SHT_CUDA_INFO"
	.sectionflags	@""
	.align	4


	//----- nvinfo : EIATTR_CUDA_API_VERSION
	.align		4
        /*0000*/ 	.byte	0x04, 0x37
        /*0002*/ 	.short	(.L_51 - .L_50)
.L_50:
        /*0004*/ 	.word	0x00000082


	//----- nvinfo : EIATTR_KPARAM_INFO
	.align		4
.L_51:
        /*0008*/ 	.byte	0x04, 0x17
        /*000a*/ 	.short	(.L_53 - .L_52)
.L_52:
        /*000c*/ 	.word	0x00000000
        /*0010*/ 	.short	0x0003
        /*0012*/ 	.short	0x0018
        /*0014*/ 	.byte	0x00, 0xf0, 0x11, 0x00


	//----- nvinfo : EIATTR_KPARAM_INFO
	.align		4
.L_53:
        /*0018*/ 	.byte	0x04, 0x17
        /*001a*/ 	.short	(.L_55 - .L_54)
.L_54:
        /*001c*/ 	.word	0x00000000
        /*0020*/ 	.short	0x0002
        /*0022*/ 	.short	0x0010
        /*0024*/ 	.byte	0x00, 0xf5, 0x21, 0x00


	//----- nvinfo : EIATTR_KPARAM_INFO
	.align		4
.L_55:
        /*0028*/ 	.byte	0x04, 0x17
        /*002a*/ 	.short	(.L_57 - .L_56)
.L_56:
        /*002c*/ 	.word	0x00000000
        /*0030*/ 	.short	0x0001
        /*0032*/ 	.short	0x0008
        /*0034*/ 	.byte	0x00, 0xf5, 0x21, 0x00


	//----- nvinfo : EIATTR_KPARAM_INFO
	.align		4
.L_57:
        /*0038*/ 	.byte	0x04, 0x17
        /*003a*/ 	.short	(.L_59 - .L_58)
.L_58:
        /*003c*/ 	.word	0x00000000
        /*0040*/ 	.short	0x0000
        /*0042*/ 	.short	0x0000
        /*0044*/ 	.byte	0x00, 0xf5, 0x21, 0x00


	//----- nvinfo : EIATTR_SPARSE_MMA_MASK
	.align		4
.L_59:
        /*0048*/ 	.byte	0x03, 0x50
        /*004a*/ 	.short	0x0000


	//----- nvinfo : EIATTR_MAXREG_COUNT
	.align		4
        /*004c*/ 	.byte	0x03, 0x1b
        /*004e*/ 	.short	0x00ff


	//----- nvinfo : EIATTR_MERCURY_ISA_VERSION
	.align		4
        /*0050*/ 	.byte	0x03, 0x5f
        /*0052*/ 	.short	0x0101


	//----- nvinfo : EIATTR_VRC_CTA_INIT_COUNT
	.align		4
        /*0054*/ 	.byte	0x02, 0x4a
	.zero		1
	.zero		1


	//----- nvinfo : EIATTR_EXIT_INSTR_OFFSETS
	.align		4
        /*0058*/ 	.byte	0x04, 0x1c
        /*005a*/ 	.short	(.L_61 - .L_60)


	//   ....[0]....
.L_60:
        /*005c*/ 	.word	0x000000c0


	//   ....[1]....
        /*0060*/ 	.word	0x00000a90


	//----- nvinfo : EIATTR_CBANK_PARAM_SIZE
	.align		4
.L_61:
        /*0064*/ 	.byte	0x03, 0x19
        /*0066*/ 	.short	0x001c


	//----- nvinfo : EIATTR_PARAM_CBANK
	.align		4
        /*0068*/ 	.byte	0x04, 0x0a
        /*006a*/ 	.short	(.L_63 - .L_62)
	.align		4
.L_62:
        /*006c*/ 	.word	index@(.nv.constant0._Z4ker1PKfS0_Pfi)
        /*0070*/ 	.short	0x0380
        /*0072*/ 	.short	0x001c


	//----- nvinfo : EIATTR_SW_WAR
	.align		4
.L_63:
        /*0074*/ 	.byte	0x04, 0x36
        /*0076*/ 	.short	(.L_65 - .L_64)
.L_64:
        /*0078*/ 	.word	0x00000008
.L_65:


//--------------------- .nv.callgraph             --------------------------
	.section	.nv.callgraph,"",@"SHT_CUDA_CALLGRAPH"
	.align	4
	.sectionentsize	8
	.align		4
        /*0000*/ 	.word	0x00000000
	.align		4
        /*0004*/ 	.word	0xffffffff
	.align		4
        /*0008*/ 	.word	0x00000000
	.align		4
        /*000c*/ 	.word	0xfffffffe
	.align		4
        /*0010*/ 	.word	0x00000000
	.align		4
        /*0014*/ 	.word	0xfffffffd
	.align		4
        /*0018*/ 	.word	0x00000000
	.align		4
        /*001c*/ 	.word	0xfffffffc


//--------------------- .text._Z4ker3PKfS0_Pfi    --------------------------
	.section	.text._Z4ker3PKfS0_Pfi,"ax",@progbits
	.align	128
        .global         _Z4ker3PKfS0_Pfi
        .type           _Z4ker3PKfS0_Pfi,@function
        .size           _Z4ker3PKfS0_Pfi,(.L_x_16 - _Z4ker3PKfS0_Pfi)
        .other          _Z4ker3PKfS0_Pfi,@"STO_CUDA_ENTRY STV_DEFAULT"
_Z4ker3PKfS0_Pfi:
.text._Z4ker3PKfS0_Pfi:
[----:B------:R-:W-:Y:S01]  /*0000*/  LDC R1, c[0x0][0x37c] ;  /* 0x0000df00ff017b82 */ /* 0x000fe20000000800 */
[----:B------:R-:W0:Y:S01]  /*0010*/  LDCU UR4, c[0x0][0x398] ;  /* 0x00007300ff0477ac */ /* 0x000e220008000800 */
[----:B------:R-:W1:Y:S01]  /*0020*/  S2R R3, SR_CTAID.Y ;  /* 0x0000000000037919 */ /* 0x000e620000002600 */
[----:B------:R-:W-:Y:S01]  /*0030*/  IMAD.MOV.U32 R5, RZ, RZ, RZ ;  /* 0x000000ffff057224 */ /* 0x000fe200078e00ff */
[----:B------:R-:W2:Y:S01]  /*0040*/  LDCU.64 UR8, c[0x0][0x358] ;  /* 0x00006b00ff0877ac */ /* 0x000ea20008000a00 */
[----:B------:R-:W1:Y:S01]  /*0050*/  S2R R0, SR_TID.Y ;  /* 0x0000000000007919 */ /* 0x000e620000002200 */
[----:B------:R-:W3:Y:S01]  /*0060*/  S2R R17, SR_CTAID.X ;  /* 0x0000000000117919 */ /* 0x000ee20000002500 */
[----:B------:R-:W3:Y:S01]  /*0070*/  S2R R6, SR_TID.X ;  /* 0x0000000000067919 */ /* 0x000ee20000002100 */
[----:B0-----:R-:W-:-:S05]  /*0080*/  IMAD.U32 R7, RZ, RZ, UR4 ;  /* 0x00000004ff077e24 */ /* 0x001fca000f8e00ff */
[----:B------:R-:W-:-:S04]  /*0090*/  LOP3.LUT R2, R7, 0x8000000f, RZ, 0xc0, !PT ;  /* 0x8000000f07027812 */ /* 0x000fc800078ec0ff */
[----:B------:R-:W-:Y:S02]  /*00a0*/  ISETP.GT.AND P0, PT, R2, RZ, PT ;  /* 0x000000ff0200720c */ /* 0x000fe40003f04270 */
[----:B------:R-:W-:-:S04]  /*00b0*/  SHF.R.S32.HI R2, RZ, 0x1f, R7 ;  /* 0x0000001fff027819 */ /* 0x000fc80000011407 */
[----:B------:R-:W-:-:S04]  /*00c0*/  LEA.HI R2, R2, R7, RZ, 0x4 ;  /* 0x0000000702027211 */ /* 0x000fc800078f20ff */
[----:B------:R-:W-:Y:S01]  /*00d0*/  SHF.R.S32.HI R4, RZ, 0x4, R2 ;  /* 0x00000004ff047819 */ /* 0x000fe20000011402 */
[----:B-1----:R-:W-:Y:S01]  /*00e0*/  IMAD R8, R3, 0x10, R0 ;  /* 0x0000001003087824 */ /* 0x002fe200078e0200 */
[----:B------:R-:W-:-:S03]  /*00f0*/  LEA.HI.SX32 R14, R2, 0x1, 0x1c ;  /* 0x00000001020e7811 */ /* 0x000fc600078fe2ff */
[----:B------:R-:W-:Y:S02]  /*0100*/  @!P0 IMAD.MOV R14, RZ, RZ, R4 ;  /* 0x000000ffff0e8224 */ /* 0x000fe400078e0204 */
[----:B---3--:R-:W-:-:S03]  /*0110*/  IMAD R10, R17, 0x10, R6 ;  /* 0x00000010110a7824 */ /* 0x008fc600078e0206 */
[----:B------:R-:W-:-:S13]  /*0120*/  ISETP.GE.AND P0, PT, R14, 0x1, PT ;  /* 0x000000010e00780c */ /* 0x000fda0003f06270 */
[----:B--2---:R-:W-:Y:S05]  /*0130*/  @!P0 BRA `(.L_x_0) ;  /* 0x0000000400708947 */ /* 0x004fea0003800000 */
[----:B------:R-:W0:Y:S01]  /*0140*/  S2UR UR6, SR_CgaCtaId ;  /* 0x00000000000679c3 */ /* 0x000e220000008800 */
[----:B------:R-:W-:Y:S01]  /*0150*/  UMOV UR4, 0x400 ;  /* 0x0000040000047882 */ /* 0x000fe20000000000 */
[C---:B------:R-:W-:Y:S01]  /*0160*/  ISETP.GE.U32.AND P1, PT, R14.reuse, 0x4, PT ;  /* 0x000000040e00780c */ /* 0x040fe20003f26070 */
[----:B------:R-:W-:Y:S01]  /*0170*/  UIADD3 UR5, UPT, UPT, UR4, 0x400, URZ ;  /* 0x0000040004057890 */ /* 0x000fe2000fffe0ff */
[----:B------:R-:W-:Y:S01]  /*0180*/  LOP3.LUT R21, R14, 0x3, RZ, 0xc0, !PT ;  /* 0x000000030e157812 */ /* 0x000fe200078ec0ff */
[----:B------:R-:W-:-:S03]  /*0190*/  HFMA2 R13, -RZ, RZ, 0, 0 ;  /* 0x00000000ff0d7431 */ /* 0x000fc600000001ff */
[----:B------:R-:W-:Y:S01]  /*01a0*/  ISETP.NE.AND P0, PT, R21, RZ, PT ;  /* 0x000000ff1500720c */ /* 0x000fe20003f05270 */
[----:B0-----:R-:W-:Y:S02]  /*01b0*/  ULEA UR4, UR6, UR4, 0x18 ;  /* 0x0000000406047291 */ /* 0x001fe4000f8ec0ff */
[----:B------:R-:W-:-:S04]  /*01c0*/  ULEA UR5, UR6, UR5, 0x18 ;  /* 0x0000000506057291 */ /* 0x000fc8000f8ec0ff */
[C---:B------:R-:W-:Y:S02]  /*01d0*/  LEA R3, R6.reuse, UR4, 0x6 ;  /* 0x0000000406037c11 */ /* 0x040fe4000f8e30ff */
[----:B------:R-:W-:-:S03]  /*01e0*/  LEA R9, R6, UR5, 0x6 ;  /* 0x0000000506097c11 */ /* 0x000fc6000f8e30ff */
[C---:B------:R-:W-:Y:S02]  /*01f0*/  IMAD R12, R0.reuse, 0x4, R3 ;  /* 0x00000004000c7824 */ /* 0x040fe400078e0203 */
[----:B------:R-:W-:Y:S01]  /*0200*/  IMAD R11, R0, 0x4, R9 ;  /* 0x00000004000b7824 */ /* 0x000fe200078e0209 */
[----:B------:R-:W-:Y:S06]  /*0210*/  @!P1 BRA `(.L_x_1) ;  /* 0x00000000007c9947 */ /* 0x000fec0003800000 */
[----:B------:R-:W0:Y:S01]  /*0220*/  LDC R15, c[0x0][0x398] ;  /* 0x0000e600ff0f7b82 */ /* 0x000e220000000800 */
[----:B------:R-:W-:Y:S01]  /*0230*/  VIADD R2, R0, 0x30 ;  /* 0x0000003000027836 */ /* 0x000fe20000000000 */
[----:B------:R-:W-:Y:S01]  /*0240*/  LOP3.LUT R13, R14, 0x7ffffffc, RZ, 0xc0, !PT ;  /* 0x7ffffffc0e0d7812 */ /* 0x000fe200078ec0ff */
[-CC-:B------:R-:W-:Y:S02]  /*0250*/  IMAD R18, R8, R7.reuse, R6.reuse ;  /* 0x0000000708127224 */ /* 0x180fe400078e0206 */
[----:B------:R-:W-:Y:S02]  /*0260*/  IMAD R2, R2, R7, R6 ;  /* 0x0000000702027224 */ /* 0x000fe400078e0206 */
[----:B------:R-:W-:Y:S02]  /*0270*/  IMAD.MOV.U32 R19, RZ, RZ, R0 ;  /* 0x000000ffff137224 */ /* 0x000fe400078e0000 */
[----:B------:R-:W-:Y:S01]  /*0280*/  IMAD R16, R17, 0x10, R2 ;  /* 0x0000001011107824 */ /* 0x000fe200078e0202 */
[----:B------:R-:W-:Y:S01]  /*0290*/  MOV R17, R6 ;  /* 0x0000000600117202 */ /* 0x000fe20000000f00 */
[----:B------:R-:W-:-:S07]  /*02a0*/  IMAD.MOV R20, RZ, RZ, -R13 ;  /* 0x000000ffff147224 */ /* 0x000fce00078e0a0d */
.L_x_2:
[----:B0-----:R-:W-:Y:S01]  /*02b0*/  IMAD.MOV.U32 R7, RZ, RZ, R15 ;  /* 0x000000ffff077224 */ /* 0x001fe200078e000f */
[----:B------:R-:W-:Y:S02]  /*02c0*/  VIADDMNMX R2, R17, 0x30, R8, !PT ;  /* 0x0000003011027846 */ /* 0x000fe40007800108 */
[----:B-1----:R-:W-:Y:S02]  /*02d0*/  CS2R R22, SRZ ;  /* 0x0000000000167805 */ /* 0x002fe4000001ff00 */
[----:B------:R-:W-:Y:S02]  /*02e0*/  VIADDMNMX R4, R19, 0x30, R10, !PT ;  /* 0x0000003013047846 */ /* 0x000fe4000780010a */
[-C--:B------:R-:W-:Y:S02]  /*02f0*/  ISETP.GE.AND P1, PT, R2, R7.reuse, PT ;  /* 0x000000070200720c */ /* 0x080fe40003f26270 */
[----:B------:R-:W-:-:S11]  /*0300*/  ISETP.GE.AND P2, PT, R4, R7, PT ;  /* 0x000000070400720c */ /* 0x000fd60003f46270 */
[----:B------:R-:W0:Y:S01]  /*0310*/  @!P1 LDC.64 R4, c[0x0][0x380] ;  /* 0x0000e000ff049b82 */ /* 0x000e220000000a00 */
[----:B------:R-:W-:-:S07]  /*0320*/  @!P1 VIADD R25, R18, 0x30 ;  /* 0x0000003012199836 */ /* 0x000fce0000000000 */
[----:B------:R-:W1:Y:S01]  /*0330*/  @!P2 LDC.64 R2, c[0x0][0x388] ;  /* 0x0000e200ff02ab82 */ /* 0x000e620000000a00 */
[----:B0-----:R-:W-:-:S05]  /*0340*/  @!P1 IMAD.WIDE R4, R25, 0x4, R4 ;  /* 0x0000000419049825 */ /* 0x001fca00078e0204 */
[----:B------:R-:W2:Y:S01]  /*0350*/  @!P1 LDG.E R23, desc[UR8][R4.64] ;  /* 0x0000000804179981 */ /* 0x000ea2000c1e1900 */
[----:B-1----:R-:W-:-:S05]  /*0360*/  @!P2 IMAD.WIDE R2, R16, 0x4, R2 ;  /* 0x000000041002a825 */ /* 0x002fca00078e0202 */
[----:B------:R-:W3:Y:S01]  /*0370*/  @!P2 LDG.E R22, desc[UR8][R2.64] ;  /* 0x000000080216a981 */ /* 0x000ee2000c1e1900 */
[----:B------:R-:W-:-:S04]  /*0380*/  IADD3 R20, PT, PT, R20, 0x4, RZ ;  /* 0x0000000414147810 */ /* 0x000fc80007ffe0ff */
[----:B------:R-:W-:Y:S01]  /*0390*/  ISETP.NE.AND P1, PT, R20, RZ, PT ;  /* 0x000000ff1400720c */ /* 0x000fe20003f25270 */
[----:B------:R-:W-:Y:S01]  /*03a0*/  VIADD R17, R17, 0x40 ;  /* 0x0000004011117836 */ /* 0x000fe20000000000 */
[----:B------:R-:W-:Y:S01]  /*03b0*/  LEA R16, R7, R16, 0x6 ;  /* 0x0000001007107211 */ /* 0x000fe200078e30ff */
[----:B------:R-:W-:Y:S02]  /*03c0*/  VIADD R19, R19, 0x40 ;  /* 0x0000004013137836 */ /* 0x000fe40000000000 */
[----:B------:R-:W-:Y:S01]  /*03d0*/  VIADD R18, R18, 0x40 ;  /* 0x0000004012127836 */ /* 0x000fe20000000000 */
[----:B--2---:R1:W-:Y:S04]  /*03e0*/  STS [R12], R23 ;  /* 0x000000170c007388 */ /* 0x0043e80000000800 */
[----:B---3--:R1:W-:Y:S03]  /*03f0*/  STS [R11], R22 ;  /* 0x000000160b007388 */ /* 0x0083e60000000800 */
[----:B------:R-:W-:Y:S05]  /*0400*/  @P1 BRA `(.L_x_2) ;  /* 0xfffffffc00a81947 */ /* 0x000fea000383ffff */
.L_x_1:
[----:B------:R-:W-:Y:S05]  /*0410*/  @!P0 BRA `(.L_x_3) ;  /* 0x0000000000a88947 */ /* 0x000fea0003800000 */
[----:B------:R-:W-:Y:S02]  /*0420*/  ISETP.NE.AND P1, PT, R21, 0x1, PT ;  /* 0x000000011500780c */ /* 0x000fe40003f25270 */
[----:B------:R-:W-:-:S04]  /*0430*/  LOP3.LUT R14, R14, 0x1, RZ, 0xc0, !PT ;  /* 0x000000010e0e7812 */ /* 0x000fc800078ec0ff */
[----:B------:R-:W-:-:S07]  /*0440*/  ISETP.NE.U32.AND P0, PT, R14, 0x1, PT ;  /* 0x000000010e00780c */ /* 0x000fce0003f05070 */
[----:B------:R-:W-:Y:S06]  /*0450*/  @!P1 BRA `(.L_x_4) ;  /* 0x00000000004c9947 */ /* 0x000fec0003800000 */
[----:B------:R-:W-:-:S05]  /*0460*/  LEA R3, R13, 0x10, 0x4 ;  /* 0x000000100d037811 */ /* 0x000fca00078e20ff */
[C---:B------:R-:W-:Y:S02]  /*0470*/  IMAD.IADD R15, R3.reuse, 0x1, R6 ;  /* 0x00000001030f7824 */ /* 0x040fe400078e0206 */
[----:B------:R-:W-:-:S03]  /*0480*/  IMAD.IADD R17, R3, 0x1, R0 ;  /* 0x0000000103117824 */ /* 0x000fc600078e0200 */
[----:B------:R-:W-:Y:S02]  /*0490*/  VIMNMX R2, PT, PT, R8, R15, !PT ;  /* 0x0000000f08027248 */ /* 0x000fe40007fe0100 */
[----:B------:R-:W-:Y:S02]  /*04a0*/  VIMNMX R4, PT, PT, R10, R17, !PT ;  /* 0x000000110a047248 */ /* 0x000fe40007fe0100 */
[-C--:B------:R-:W-:Y:S02]  /*04b0*/  ISETP.GE.AND P1, PT, R2, R7.reuse, PT ;  /* 0x000000070200720c */ /* 0x080fe40003f26270 */
[----:B------:R-:W-:-:S11]  /*04c0*/  ISETP.GE.AND P2, PT, R4, R7, PT ;  /* 0x000000070400720c */ /* 0x000fd60003f46270 */
[----:B------:R-:W0:Y:S01]  /*04d0*/  @!P1 LDC.64 R4, c[0x0][0x380] ;  /* 0x0000e000ff049b82 */ /* 0x000e220000000a00 */
[-C--:B------:R-:W-:Y:S02]  /*04e0*/  @!P1 IMAD R15, R8, R7.reuse, R15 ;  /* 0x00000007080f9224 */ /* 0x080fe400078e020f */
[----:B------:R-:W-:-:S05]  /*04f0*/  @!P2 IMAD R17, R17, R7, R10 ;  /* 0x000000071111a224 */ /* 0x000fca00078e020a */
[----:B------:R-:W2:Y:S01]  /*0500*/  @!P2 LDC.64 R2, c[0x0][0x388] ;  /* 0x0000e200ff02ab82 */ /* 0x000ea20000000a00 */
[----:B0-----:R-:W-:Y:S01]  /*0510*/  @!P1 IMAD.WIDE R4, R15, 0x4, R4 ;  /* 0x000000040f049825 */ /* 0x001fe200078e0204 */
[----:B------:R-:W-:-:S06]  /*0520*/  CS2R R14, SRZ ;  /* 0x00000000000e7805 */ /* 0x000fcc000001ff00 */
[----:B------:R-:W3:Y:S01]  /*0530*/  @!P1 LDG.E R15, desc[UR8][R4.64] ;  /* 0x00000008040f9981 */ /* 0x000ee2000c1e1900 */
[----:B--2---:R-:W-:-:S05]  /*0540*/  @!P2 IMAD.WIDE R2, R17, 0x4, R2 ;  /* 0x000000041102a825 */ /* 0x004fca00078e0202 */
[----:B------:R-:W2:Y:S01]  /*0550*/  @!P2 LDG.E R14, desc[UR8][R2.64] ;  /* 0x00000008020ea981 */ /* 0x000ea2000c1e1900 */
[----:B------:R-:W-:-:S03]  /*0560*/  VIADD R13, R13, 0x2 ;  /* 0x000000020d0d7836 */ /* 0x000fc60000000000 */
[----:B---3--:R0:W-:Y:S04]  /*0570*/  STS [R12], R15 ;  /* 0x0000000f0c007388 */ /* 0x0081e80000000800 */
[----:B--2---:R0:W-:Y:S02]  /*0580*/  STS [R11], R14 ;  /* 0x0000000e0b007388 */ /* 0x0041e40000000800 */
.L_x_4:
[----:B------:R-:W-:Y:S05]  /*0590*/  @P0 BRA `(.L_x_3) ;  /* 0x0000000000480947 */ /* 0x000fea0003800000 */
[C---:B0-----:R-:W-:Y:S01]  /*05a0*/  LEA R15, R13.reuse, R6, 0x4 ;  /* 0x000000060d0f7211 */ /* 0x041fe200078e20ff */
[----:B------:R-:W-:-:S03]  /*05b0*/  IMAD R17, R13, 0x10, R0 ;  /* 0x000000100d117824 */ /* 0x000fc600078e0200 */
        /* <DEDUP_REMOVED lines=8> */
[----:B0-----:R-:W-:-:S04]  /*0640*/  @!P0 IMAD.WIDE R4, R13, 0x4, R4 ;  /* 0x000000040d048825 */ /* 0x001fc800078e0204 */
[----:B------:R-:W-:Y:S02]  /*0650*/  IMAD.MOV.U32 R13, RZ, RZ, RZ ;  /* 0x000000ffff0d7224 */ /* 0x000fe400078e00ff */
[----:B--2---:R-:W-:-:S04]  /*0660*/  @!P1 IMAD.WIDE R2, R15, 0x4, R2 ;  /* 0x000000040f029825 */ /* 0x004fc800078e0202 */
[----:B------:R-:W2:Y:S04]  /*0670*/  @!P0 LDG.E R13, desc[UR8][R4.64] ;  /* 0x00000008040d8981 */ /* 0x000ea8000c1e1900 */
[----:B------:R-:W3:Y:S04]  /*0680*/  @!P1 LDG.E R2, desc[UR8][R2.64] ;  /* 0x0000000802029981 */ /* 0x000ee8000c1e1900 */
[----:B--2---:R2:W-:Y:S04]  /*0690*/  STS [R12], R13 ;  /* 0x0000000d0c007388 */ /* 0x0045e80000000800 */
[----:B------:R2:W-:Y:S04]  /*06a0*/  @P1 STS [R11], RZ ;  /* 0x000000ff0b001388 */ /* 0x0005e80000000800 */
[----:B---3--:R2:W-:Y:S02]  /*06b0*/  @!P1 STS [R11], R2 ;  /* 0x000000020b009388 */ /* 0x0085e40000000800 */
.L_x_3:
[----:B------:R-:W-:Y:S01]  /*06c0*/  LEA R0, R0, UR4, 0x2 ;  /* 0x0000000400007c11 */ /* 0x000fe2000f8e10ff */
[----:B------:R-:W-:Y:S05]  /*06d0*/  LDS R5, [R9+0x3c] ;  /* 0x00003c0009057984 */ /* 0x000fea0000000800 */
[----:B------:R-:W3:Y:S02]  /*06e0*/  LDS R0, [R0+0x3c0] ;  /* 0x0003c00000007984 */ /* 0x000ee40000000800 */
[----:B---3--:R-:W-:-:S07]  /*06f0*/  FMUL R5, R0, R5 ;  /* 0x0000000500057220 */ /* 0x008fce0000400000 */
.L_x_0:
[----:B--2---:R-:W2:Y:S01]  /*0700*/  LDC.64 R2, c[0x0][0x390] ;  /* 0x0000e400ff027b82 */ /* 0x004ea20000000a00 */
[----:B------:R-:W-:-:S04]  /*0710*/  IMAD R7, R8, R7, R10 ;  /* 0x0000000708077224 */ /* 0x000fc800078e020a */
[----:B--2---:R-:W-:-:S05]  /*0720*/  IMAD.WIDE R2, R7, 0x4, R2 ;  /* 0x0000000407027825 */ /* 0x004fca00078e0202 */
[----:B------:R-:W-:Y:S01]  /*0730*/  STG.E desc[UR8][R2.64], R5 ;  /* 0x0000000502007986 */ /* 0x000fe2000c101908 */
[----:B------:R-:W-:Y:S05]  /*0740*/  EXIT ;  /* 0x000000000000794d */ /* 0x000fea0003800000 */
.L_x_5:
[----:B------:R-:W-:-:S00]  /*0750*/  BRA `(.L_x_5) ;  /* 0xfffffffc00fc7947 */ /* 0x000fc0000383ffff */
[----:B------:R-:W-:-:S00]  /*0760*/  NOP ;  /* 0x0000000000007918 */ /* 0x000fc00000000000 */
        /* <DEDUP_REMOVED lines=9> */
.L_x_16:


//--------------------- .text._Z4ker2PKfS0_Pfi    --------------------------
	.section	.text._Z4ker2PKfS0_Pfi,"ax",@progbits
	.align	128
        .global         _Z4ker2PKfS0_Pfi
        .type           _Z4ker2PKfS0_Pfi,@function
        .size           _Z4ker2PKfS0_Pfi,(.L_x_17 - _Z4ker2PKfS0_Pfi)
        .other          _Z4ker2PKfS0_Pfi,@"STO_CUDA_ENTRY STV_DEFAULT"
_Z4ker2PKfS0_Pfi:
.text._Z4ker2PKfS0_Pfi:
[----:B------:R-:W-:Y:S01]  /*0000*/  LDC R1, c[0x0][0x37c] ;  /* 0x0000df00ff017b82 */ /* 0x000fe20000000800 */
[----:B------:R-:W0:Y:S01]  /*0010*/  S2R R2, SR_TID.X ;  /* 0x0000000000027919 */ /* 0x000e220000002100 */
[----:B------:R-:W1:Y:S01]  /*0020*/  LDCU UR20, c[0x0][0x398] ;  /* 0x00007300ff1477ac */ /* 0x000e620008000800 */
[----:B------:R-:W2:Y:S01]  /*0030*/  S2R R3, SR_CTAID.X ;  /* 0x0000000000037919 */ /* 0x000ea20000002500 */
[----:B------:R-:W3:Y:S01]  /*0040*/  S2R R13, SR_CTAID.Y ;  /* 0x00000000000d7919 */ /* 0x000ee20000002600 */
[----:B0-----:R-:W-:Y:S02]  /*0050*/  SHF.R.U32.HI R0, RZ, 0x4, R2 ;  /* 0x00000004ff007819 */ /* 0x001fe40000011602 */
[----:B------:R-:W-:Y:S02]  /*0060*/  LOP3.LUT R2, R2, 0xf, RZ, 0xc0, !PT ;  /* 0x0000000f02027812 */ /* 0x000fe400078ec0ff */
[----:B--2---:R-:W-:Y:S02]  /*0070*/  LEA R0, R3, R0, 0x4 ;  /* 0x0000000003007211 */ /* 0x004fe400078e20ff */
[----:B---3--:R-:W-:-:S04]  /*0080*/  LEA R13, R13, R2, 0x4 ;  /* 0x000000020d0d7211 */ /* 0x008fc800078e20ff */
[----:B------:R-:W-:-:S04]  /*0090*/  VIMNMX R2, PT, PT, R0, R13, !PT ;  /* 0x0000000d00027248 */ /* 0x000fc80007fe0100 */
[----:B-1----:R-:W-:-:S13]  /*00a0*/  ISETP.GE.AND P0, PT, R2, UR20, PT ;  /* 0x0000001402007c0c */ /* 0x002fda000bf06270 */
[----:B------:R-:W-:Y:S05]  /*00b0*/  @P0 EXIT ;  /* 0x000000000000094d */ /* 0x000fea0003800000 */
[----:B------:R-:W-:Y:S01]  /*00c0*/  UISETP.GE.U32.AND UP0, UPT, UR20, 0x8, UPT ;  /* 0x000000081400788c */ /* 0x000fe2000bf06070 */
[----:B------:R-:W-:Y:S02]  /*00d0*/  HFMA2 R12, -RZ, RZ, 0, 0 ;  /* 0x00000000ff0c7431 */ /* 0x000fe400000001ff */
[----:B------:R-:W-:Y:S01]  /*00e0*/  IMAD R13, R13, UR20, RZ ;  /* 0x000000140d0d7c24 */ /* 0x000fe2000f8e02ff */
[----:B------:R-:W-:Y:S01]  /*00f0*/  UMOV UR4, URZ ;  /* 0x000000ff00047c82 */ /* 0x000fe20008000000 */
[----:B------:R-:W0:Y:S04]  /*0100*/  LDCU.64 UR18, c[0x0][0x358] ;  /* 0x00006b00ff1277ac */ /* 0x000e280008000a00 */
[----:B------:R-:W-:Y:S05]  /*0110*/  BRA.U !UP0, `(.L_x_6) ;  /* 0x0000000508047547 */ /* 0x000fea000b800000 */
[----:B------:R-:W1:Y:S01]  /*0120*/  LDCU.128 UR24, c[0x0][0x380] ;  /* 0x00007000ff1877ac */ /* 0x000e620008000c00 */
[----:B------:R-:W-:Y:S02]  /*0130*/  MOV R12, RZ ;  /* 0x000000ff000c7202 */ /* 0x000fe40000000f00 */
[----:B------:R-:W-:Y:S01]  /*0140*/  MOV R14, R0 ;  /* 0x00000000000e7202 */ /* 0x000fe20000000f00 */
[----:B------:R-:W-:-:S04]  /*0150*/  ULOP3.LUT UR4, UR20, 0x7ffffff8, URZ, 0xc0, !UPT ;  /* 0x7ffffff814047892 */ /* 0x000fc8000f8ec0ff */
[----:B------:R-:W-:Y:S01]  /*0160*/  UIADD3 UR5, UPT, UPT, -UR4, URZ, URZ ;  /* 0x000000ff04057290 */ /* 0x000fe2000fffe1ff */
[----:B-1----:R-:W-:Y:S01]  /*0170*/  MOV R2, UR24 ;  /* 0x0000001800027c02 */ /* 0x002fe20008000f00 */
[----:B------:R-:W-:Y:S01]  /*0180*/  IMAD.U32 R3, RZ, RZ, UR25 ;  /* 0x00000019ff037e24 */ /* 0x000fe2000f8e00ff */
[----:B------:R-:W-:Y:S02]  /*0190*/  UIMAD.WIDE UR6, UR20, 0x8, UR26 ;  /* 0x00000008140678a5 */ /* 0x000fe4000f8e021a */
[----:B------:R-:W-:Y:S01]  /*01a0*/  UIMAD.WIDE UR8, UR20, 0xc, UR26 ;  /* 0x0000000c140878a5 */ /* 0x000fe2000f8e021a */
[----:B------:R-:W-:Y:S01]  /*01b0*/  IMAD.WIDE.U32 R2, R13, 0x4, R2 ;  /* 0x000000040d027825 */ /* 0x000fe200078e0002 */
[----:B------:R-:W-:Y:S02]  /*01c0*/  UIMAD.WIDE UR10, UR20, 0x10, UR26 ;  /* 0x00000010140a78a5 */ /* 0x000fe4000f8e021a */
[----:B------:R-:W-:Y:S01]  /*01d0*/  UIMAD.WIDE UR12, UR20, 0x14, UR26 ;  /* 0x00000014140c78a5 */ /* 0x000fe2000f8e021a */
[----:B------:R-:W-:Y:S01]  /*01e0*/  IADD3 R2, P0, PT, R2, 0x10, RZ ;  /* 0x0000001002027810 */ /* 0x000fe20007f1e0ff */
[----:B------:R-:W-:-:S02]  /*01f0*/  UIMAD.WIDE UR14, UR20, 0x18, UR26 ;  /* 0x00000018140e78a5 */ /* 0x000fc4000f8e021a */
[----:B------:R-:W-:Y:S01]  /*0200*/  UIMAD.WIDE UR16, UR20, 0x1c, UR26 ;  /* 0x0000001c141078a5 */ /* 0x000fe2000f8e021a */
[----:B------:R-:W-:-:S11]  /*0210*/  IADD3.X R3, PT, PT, RZ, R3, RZ, P0, !PT ;  /* 0x00000003ff037210 */ /* 0x000fd600007fe4ff */
.L_x_7:
[----:B------:R-:W-:Y:S01]  /*0220*/  UIMAD.WIDE UR22, UR20, 0x4, UR26 ;  /* 0x00000004141678a5 */ /* 0x000fe2000f8e021a */
[----:B------:R-:W-:Y:S01]  /*0230*/  IMAD.MOV.U32 R23, RZ, RZ, 0x4 ;  /* 0x00000004ff177424 */ /* 0x000fe200078e00ff */
[----:B------:R-:W-:Y:S01]  /*0240*/  MOV R25, 0x4 ;  /* 0x0000000400197802 */ /* 0x000fe20000000f00 */
[----:B0-----:R-:W2:Y:S02]  /*0250*/  LDG.E R21, desc[UR18][R2.64+-0x10] ;  /* 0xfffff01202157981 */ /* 0x001ea4000c1e1900 */
[----:B------:R-:W-:Y:S01]  /*0260*/  IMAD.WIDE R22, R14, R23, UR26 ;  /* 0x0000001a0e167e25 */ /* 0x000fe2000f8e0217 */
[----:B------:R-:W-:-:S03]  /*0270*/  MOV R8, UR22 ;  /* 0x0000001600087c02 */ /* 0x000fc60008000f00 */
[----:B------:R-:W-:Y:S01]  /*0280*/  HFMA2 R5, -RZ, RZ, 0, 2.384185791015625e-07 ;  /* 0x00000004ff057431 */ /* 0x000fe200000001ff */
[----:B------:R-:W-:Y:S01]  /*0290*/  MOV R9, UR23 ;  /* 0x0000001700097c02 */ /* 0x000fe20008000f00 */
[----:B------:R-:W-:Y:S01]  /*02a0*/  IMAD.MOV.U32 R11, RZ, RZ, 0x4 ;  /* 0x00000004ff0b7424 */ /* 0x000fe200078e00ff */
[----:B------:R-:W3:Y:S01]  /*02b0*/  LDG.E R19, desc[UR18][R2.64+-0xc] ;  /* 0xfffff41202137981 */ /* 0x000ee2000c1e1900 */
[----:B------:R-:W-:-:S03]  /*02c0*/  IMAD.WIDE R8, R14, 0x4, R8 ;  /* 0x000000040e087825 */ /* 0x000fc600078e0208 */
[----:B------:R-:W2:Y:S01]  /*02d0*/  LDG.E R22, desc[UR18][R22.64] ;  /* 0x0000001216167981 */ /* 0x000ea2000c1e1900 */
[----:B------:R-:W-:-:S03]  /*02e0*/  IMAD.WIDE R24, R14, R25, UR6 ;  /* 0x000000060e187e25 */ /* 0x000fc6000f8e0219 */
[----:B------:R0:W3:Y:S01]  /*02f0*/  LDG.E R20, desc[UR18][R8.64] ;  /* 0x0000001208147981 */ /* 0x0000e2000c1e1900 */
[----:B------:R-:W-:Y:S01]  /*0300*/  MOV R7, 0x4 ;  /* 0x0000000400077802 */ /* 0x000fe20000000f00 */
[C---:B------:R-:W-:Y:S02]  /*0310*/  IMAD.WIDE R10, R14.reuse, R11, UR8 ;  /* 0x000000080e0a7e25 */ /* 0x040fe4000f8e020b */
[----:B------:R-:W4:Y:S04]  /*0320*/  LDG.E R18, desc[UR18][R24.64] ;  /* 0x0000001218127981 */ /* 0x000f28000c1e1900 */
[----:B------:R-:W4:Y:S01]  /*0330*/  LDG.E R17, desc[UR18][R2.64+-0x8] ;  /* 0xfffff81202117981 */ /* 0x000f22000c1e1900 */
[----:B0-----:R-:W-:Y:S02]  /*0340*/  HFMA2 R9, -RZ, RZ, 0, 2.384185791015625e-07 ;  /* 0x00000004ff097431 */ /* 0x001fe400000001ff */
[C---:B------:R-:W-:Y:S01]  /*0350*/  IMAD.WIDE R4, R14.reuse, R5, UR10 ;  /* 0x0000000a0e047e25 */ /* 0x040fe2000f8e0205 */
[----:B------:R0:W5:Y:S04]  /*0360*/  LDG.E R16, desc[UR18][R10.64] ;  /* 0x000000120a107981 */ /* 0x000168000c1e1900 */
[----:B------:R-:W5:Y:S01]  /*0370*/  LDG.E R15, desc[UR18][R2.64+-0x4] ;  /* 0xfffffc12020f7981 */ /* 0x000f62000c1e1900 */
[----:B------:R-:W-:-:S03]  /*0380*/  IMAD.WIDE R6, R14, R7, UR12 ;  /* 0x0000000c0e067e25 */ /* 0x000fc6000f8e0207 */
[----:B------:R1:W5:Y:S01]  /*0390*/  LDG.E R4, desc[UR18][R4.64] ;  /* 0x0000001204047981 */ /* 0x000362000c1e1900 */
[----:B------:R-:W-:-:S03]  /*03a0*/  IMAD.WIDE R8, R14, R9, UR14 ;  /* 0x0000000e0e087e25 */ /* 0x000fc6000f8e0209 */
[----:B------:R-:W5:Y:S01]  /*03b0*/  LDG.E R23, desc[UR18][R2.64] ;  /* 0x0000001202177981 */ /* 0x000f62000c1e1900 */
[----:B------:R-:W-:-:S03]  /*03c0*/  IMAD.MOV.U32 R27, RZ, RZ, 0x4 ;  /* 0x00000004ff1b7424 */ /* 0x000fc600078e00ff */
[----:B------:R-:W5:Y:S01]  /*03d0*/  LDG.E R7, desc[UR18][R6.64] ;  /* 0x0000001206077981 */ /* 0x000f62000c1e1900 */
[----:B0-----:R-:W-:-:S03]  /*03e0*/  IMAD.WIDE R10, R14, R27, UR16 ;  /* 0x000000100e0a7e25 */ /* 0x001fc6000f8e021b */
[----:B------:R-:W5:Y:S04]  /*03f0*/  LDG.E R24, desc[UR18][R2.64+0x4] ;  /* 0x0000041202187981 */ /* 0x000f68000c1e1900 */
[----:B------:R-:W5:Y:S04]  /*0400*/  LDG.E R8, desc[UR18][R8.64] ;  /* 0x0000001208087981 */ /* 0x000f68000c1e1900 */
[----:B------:R-:W5:Y:S04]  /*0410*/  LDG.E R25, desc[UR18][R2.64+0x8] ;  /* 0x0000081202197981 */ /* 0x000f68000c1e1900 */
[----:B------:R-:W5:Y:S04]  /*0420*/  LDG.E R10, desc[UR18][R10.64] ;  /* 0x000000120a0a7981 */ /* 0x000f68000c1e1900 */
[----:B------:R0:W5:Y:S01]  /*0430*/  LDG.E R27, desc[UR18][R2.64+0xc] ;  /* 0x00000c12021b7981 */ /* 0x000162000c1e1900 */
[----:B------:R-:W-:-:S04]  /*0440*/  UIADD3 UR5, UPT, UPT, UR5, 0x8, URZ ;  /* 0x0000000805057890 */ /* 0x000fc8000fffe0ff */
[----:B------:R-:W-:Y:S01]  /*0450*/  UISETP.NE.AND UP0, UPT, UR5, URZ, UPT ;  /* 0x000000ff0500728c */ /* 0x000fe2000bf05270 */
[----:B-1----:R-:W-:Y:S02]  /*0460*/  MOV R5, UR20 ;  /* 0x0000001400057c02 */ /* 0x002fe40008000f00 */
[----:B0-----:R-:W-:Y:S02]  /*0470*/  IADD3 R2, P0, PT, R2, 0x20, RZ ;  /* 0x0000002002027810 */ /* 0x001fe40007f1e0ff */
[----:B------:R-:W-:Y:S02]  /*0480*/  LEA R14, R5, R14, 0x3 ;  /* 0x0000000e050e7211 */ /* 0x000fe400078e18ff */
[----:B------:R-:W-:Y:S01]  /*0490*/  IADD3.X R3, PT, PT, RZ, R3, RZ, P0, !PT ;  /* 0x00000003ff037210 */ /* 0x000fe200007fe4ff */
[----:B--2---:R-:W-:-:S04]  /*04a0*/  FFMA R22, R21, R22, R12 ;  /* 0x0000001615167223 */ /* 0x004fc8000000000c */
[----:B---3--:R-:W-:-:S04]  /*04b0*/  FFMA R20, R19, R20, R22 ;  /* 0x0000001413147223 */ /* 0x008fc80000000016 */
[----:B----4-:R-:W-:-:S04]  /*04c0*/  FFMA R18, R17, R18, R20 ;  /* 0x0000001211127223 */ /* 0x010fc80000000014 */
[----:B-----5:R-:W-:-:S04]  /*04d0*/  FFMA R16, R15, R16, R18 ;  /* 0x000000100f107223 */ /* 0x020fc80000000012 */
[----:B------:R-:W-:-:S04]  /*04e0*/  FFMA R23, R23, R4, R16 ;  /* 0x0000000417177223 */ /* 0x000fc80000000010 */
[----:B------:R-:W-:-:S04]  /*04f0*/  FFMA R24, R24, R7, R23 ;  /* 0x0000000718187223 */ /* 0x000fc80000000017 */
[----:B------:R-:W-:-:S04]  /*0500*/  FFMA R8, R25, R8, R24 ;  /* 0x0000000819087223 */ /* 0x000fc80000000018 */
[----:B------:R-:W-:Y:S01]  /*0510*/  FFMA R12, R27, R10, R8 ;  /* 0x0000000a1b0c7223 */ /* 0x000fe20000000008 */
[----:B------:R-:W-:Y:S06]  /*0520*/  BRA.U UP0, `(.L_x_7) ;  /* 0xfffffffd003c7547 */ /* 0x000fec000b83ffff */
.L_x_6:
[----:B------:R-:W-:-:S04]  /*0530*/  ULOP3.LUT UR6, UR20, 0x7, URZ, 0xc0, !UPT ;  /* 0x0000000714067892 */ /* 0x000fc8000f8ec0ff */
[----:B------:R-:W-:-:S09]  /*0540*/  UISETP.NE.AND UP0, UPT, UR6, URZ, UPT ;  /* 0x000000ff0600728c */ /* 0x000fd2000bf05270 */
[----:B------:R-:W-:Y:S05]  /*0550*/  BRA.U !UP0, `(.L_x_8) ;  /* 0x0000000508387547 */ /* 0x000fea000b800000 */
[----:B------:R-:W-:Y:S02]  /*0560*/  UISETP.GE.U32.AND UP0, UPT, UR6, 0x4, UPT ;  /* 0x000000040600788c */ /* 0x000fe4000bf06070 */
[----:B------:R-:W-:-:S04]  /*0570*/  ULOP3.LUT UR5, UR20, 0x3, URZ, 0xc0, !UPT ;  /* 0x0000000314057892 */ /* 0x000fc8000f8ec0ff */
[----:B------:R-:W-:-:S03]  /*0580*/  UISETP.NE.AND UP1, UPT, UR5, URZ, UPT ;  /* 0x000000ff0500728c */ /* 0x000fc6000bf25270 */
[----:B------:R-:W-:Y:S08]  /*0590*/  BRA.U !UP0, `(.L_x_9) ;  /* 0x00000001087c7547 */ /* 0x000ff0000b800000 */
[----:B------:R-:W1:Y:S01]  /*05a0*/  LDC.64 R6, c[0x0][0x388] ;  /* 0x0000e200ff067b82 */ /* 0x000e620000000a00 */
[----:B------:R-:W2:Y:S01]  /*05b0*/  LDCU.64 UR6, c[0x0][0x380] ;  /* 0x00007000ff0677ac */ /* 0x000ea20008000a00 */
[----:B------:R-:W-:Y:S01]  /*05c0*/  MOV R9, UR4 ;  /* 0x0000000400097c02 */ /* 0x000fe20008000f00 */
[C---:B------:R-:W-:Y:S01]  /*05d0*/  VIADD R3, R13.reuse, UR4 ;  /* 0x000000040d037c36 */ /* 0x040fe20008000000 */
[----:B------:R-:W-:Y:S02]  /*05e0*/  IADD3 R10, P0, PT, R13, UR4, RZ ;  /* 0x000000040d0a7c10 */ /* 0x000fe4000ff1e0ff */
[----:B------:R-:W-:Y:S01]  /*05f0*/  MOV R11, UR20 ;  /* 0x00000014000b7c02 */ /* 0x000fe20008000f00 */
[----:B------:R-:W-:Y:S01]  /*0600*/  IMAD R9, R9, UR20, R0 ;  /* 0x0000001409097c24 */ /* 0x000fe2000f8e0200 */
[----:B------:R-:W3:Y:S01]  /*0610*/  LDC.64 R4, c[0x0][0x380] ;  /* 0x0000e000ff047b82 */ /* 0x000ee20000000a00 */
[----:B------:R-:W-:Y:S02]  /*0620*/  MOV R15, UR20 ;  /* 0x00000014000f7c02 */ /* 0x000fe40008000f00 */
[----:B-1----:R-:W-:Y:S01]  /*0630*/  IMAD.WIDE R6, R9, 0x4, R6 ;  /* 0x0000000409067825 */ /* 0x002fe200078e0206 */
[----:B------:R-:W-:-:S05]  /*0640*/  MOV R9, UR20 ;  /* 0x0000001400097c02 */ /* 0x000fca0008000f00 */
[----:B------:R-:W-:Y:S02]  /*0650*/  IMAD.WIDE R8, R9, 0x4, R6 ;  /* 0x0000000409087825 */ /* 0x000fe400078e0206 */
[----:B0-----:R-:W4:Y:S02]  /*0660*/  LDG.E R6, desc[UR18][R6.64] ;  /* 0x0000001206067981 */ /* 0x001f24000c1e1900 */
[----:B---3--:R-:W-:Y:S01]  /*0670*/  IMAD.WIDE.U32 R4, R3, 0x4, R4 ;  /* 0x0000000403047825 */ /* 0x008fe200078e0004 */
[----:B------:R-:W-:Y:S01]  /*0680*/  IADD3.X R3, PT, PT, RZ, RZ, RZ, P0, !PT ;  /* 0x000000ffff037210 */ /* 0x000fe200007fe4ff */
[----:B------:R-:W3:Y:S01]  /*0690*/  LDG.E R17, desc[UR18][R8.64] ;  /* 0x0000001208117981 */ /* 0x000ee2000c1e1900 */
[----:B--2---:R-:W-:-:S03]  /*06a0*/  LEA R2, P0, R10, UR6, 0x2 ;  /* 0x000000060a027c11 */ /* 0x004fc6000f8010ff */
[----:B------:R-:W4:Y:S01]  /*06b0*/  LDG.E R5, desc[UR18][R4.64] ;  /* 0x0000001204057981 */ /* 0x000f22000c1e1900 */
[----:B------:R-:W-:Y:S01]  /*06c0*/  LEA.HI.X R3, R10, UR7, R3, 0x2, P0 ;  /* 0x000000070a037c11 */ /* 0x000fe200080f1403 */
[----:B------:R-:W-:-:S04]  /*06d0*/  IMAD.WIDE R10, R11, 0x4, R8 ;  /* 0x000000040b0a7825 */ /* 0x000fc800078e0208 */
[----:B------:R-:W3:Y:S01]  /*06e0*/  LDG.E R16, desc[UR18][R2.64+0x4] ;  /* 0x0000041202107981 */ /* 0x000ee2000c1e1900 */
[----:B------:R-:W-:-:S03]  /*06f0*/  IMAD.WIDE R14, R15, 0x4, R10 ;  /* 0x000000040f0e7825 */ /* 0x000fc600078e020a */
[----:B------:R-:W2:Y:S04]  /*0700*/  LDG.E R19, desc[UR18][R10.64] ;  /* 0x000000120a137981 */ /* 0x000ea8000c1e1900 */
[----:B------:R-:W2:Y:S04]  /*0710*/  LDG.E R18, desc[UR18][R2.64+0x8] ;  /* 0x0000081202127981 */ /* 0x000ea8000c1e1900 */
[----:B------:R-:W5:Y:S04]  /*0720*/  LDG.E R20, desc[UR18][R2.64+0xc] ;  /* 0x00000c1202147981 */ /* 0x000f68000c1e1900 */
[----:B------:R-:W5:Y:S01]  /*0730*/  LDG.E R14, desc[UR18][R14.64] ;  /* 0x000000120e0e7981 */ /* 0x000f62000c1e1900 */
[----:B------:R-:W-:Y:S01]  /*0740*/  UIADD3 UR4, UPT, UPT, UR4, 0x4, URZ ;  /* 0x0000000404047890 */ /* 0x000fe2000fffe0ff */
[----:B----4-:R-:W-:-:S04]  /*0750*/  FFMA R5, R5, R6, R12 ;  /* 0x0000000605057223 */ /* 0x010fc8000000000c */
[----:B---3--:R-:W-:-:S04]  /*0760*/  FFMA R5, R16, R17, R5 ;  /* 0x0000001110057223 */ /* 0x008fc80000000005 */
[----:B--2---:R-:W-:-:S04]  /*0770*/  FFMA R5, R18, R19, R5 ;  /* 0x0000001312057223 */ /* 0x004fc80000000005 */
[----:B-----5:R-:W-:-:S07]  /*0780*/  FFMA R12, R20, R14, R5 ;  /* 0x0000000e140c7223 */ /* 0x020fce0000000005 */
.L_x_9:
[----:B------:R-:W-:Y:S05]  /*0790*/  BRA.U !UP1, `(.L_x_8) ;  /* 0x0000000109a87547 */ /* 0x000fea000b800000 */
[----:B------:R-:W-:Y:S01]  /*07a0*/  UISETP.NE.AND UP0, UPT, UR5, 0x1, UPT ;  /* 0x000000010500788c */ /* 0x000fe2000bf05270 */
[----:B------:R-:W-:Y:S01]  /*07b0*/  MOV R7, UR4 ;  /* 0x0000000400077c02 */ /* 0x000fe20008000f00 */
[----:B------:R-:W-:Y:S02]  /*07c0*/  ULOP3.LUT UR5, UR20, 0x1, URZ, 0xc0, !UPT ;  /* 0x0000000114057892 */ /* 0x000fe4000f8ec0ff */
[----:B------:R-:W-:Y:S02]  /*07d0*/  MOV R15, UR20 ;  /* 0x00000014000f7c02 */ /* 0x000fe40008000f00 */
[----:B------:R-:W-:Y:S01]  /*07e0*/  UISETP.NE.U32.AND UP1, UPT, UR5, 0x1, UPT ;  /* 0x000000010500788c */ /* 0x000fe2000bf25070 */
[----:B------:R-:W-:-:S04]  /*07f0*/  PLOP3.LUT P1, PT, PT, PT, UP0, 0x80, 0x8 ;  /* 0x000000000008781c */ /* 0x000fc80003f2f008 */
[----:B------:R-:W1:Y:S01]  /*0800*/  @UP0 LDCU.128 UR8, c[0x0][0x380] ;  /* 0x00007000ff0807ac */ /* 0x000e620008000c00 */
[----:B------:R-:W-:Y:S01]  /*0810*/  PLOP3.LUT P0, PT, PT, PT, UP1, 0x80, 0x8 ;  /* 0x000000000008781c */ /* 0x000fe20003f0f018 */
[----:B------:R-:W2:Y:S04]  /*0820*/  @UP0 LDCU.64 UR6, c[0x0][0x380] ;  /* 0x00007000ff0607ac */ /* 0x000ea80008000a00 */
[----:B------:R-:W3:Y:S03]  /*0830*/  @!UP1 LDCU.128 UR12, c[0x0][0x380] ;  /* 0x00007000ff0c97ac */ /* 0x000ee60008000c00 */
[C---:B------:R-:W-:Y:S01]  /*0840*/  @P1 VIADD R3, R13.reuse, UR4 ;  /* 0x000000040d031c36 */ /* 0x040fe20008000000 */
[----:B------:R-:W-:Y:S01]  /*0850*/  @P1 IADD3 R6, P2, PT, R13, UR4, RZ ;  /* 0x000000040d061c10 */ /* 0x000fe2000ff5e0ff */
[----:B------:R-:W-:Y:S01]  /*0860*/  @UP0 UIADD3 UR4, UPT, UPT, UR4, 0x2, URZ ;  /* 0x0000000204040890 */ /* 0x000fe2000fffe0ff */
[----:B-1----:R-:W-:Y:S01]  /*0870*/  MOV R10, UR8 ;  /* 0x00000008000a7c02 */ /* 0x002fe20008000f00 */
[----:B------:R-:W-:Y:S01]  /*0880*/  IMAD.U32 R5, RZ, RZ, UR11 ;  /* 0x0000000bff057e24 */ /* 0x000fe2000f8e00ff */
[----:B------:R-:W-:-:S02]  /*0890*/  MOV R11, UR9 ;  /* 0x00000009000b7c02 */ /* 0x000fc40008000f00 */
[----:B------:R-:W-:Y:S01]  /*08a0*/  MOV R4, UR10 ;  /* 0x0000000a00047c02 */ /* 0x000fe20008000f00 */
[----:B------:R-:W-:-:S04]  /*08b0*/  @P1 IMAD.WIDE.U32 R10, R3, 0x4, R10 ;  /* 0x00000004030a1825 */ /* 0x000fc800078e000a */
[----:B------:R-:W-:Y:S01]  /*08c0*/  @P1 IMAD R3, R7, UR20, R0 ;  /* 0x0000001407031c24 */ /* 0x000fe2000f8e0200 */
[----:B------:R-:W-:Y:S01]  /*08d0*/  @P1 IADD3.X R7, PT, PT, RZ, RZ, RZ, P2, !PT ;  /* 0x000000ffff071210 */ /* 0x000fe200017fe4ff */
[----:B0-----:R-:W4:Y:S01]  /*08e0*/  @P1 LDG.E R11, desc[UR18][R10.64] ;  /* 0x000000120a0b1981 */ /* 0x001f22000c1e1900 */
[C---:B--2---:R-:W-:Y:S01]  /*08f0*/  @P1 LEA R2, P2, R6.reuse, UR6, 0x2 ;  /* 0x0000000606021c11 */ /* 0x044fe2000f8410ff */
[----:B------:R-:W-:Y:S01]  /*0900*/  @P1 IMAD.WIDE R4, R3, 0x4, R4 ;  /* 0x0000000403041825 */ /* 0x000fe200078e0204 */
[----:B------:R-:W-:Y:S02]  /*0910*/  MOV R19, UR4 ;  /* 0x0000000400137c02 */ /* 0x000fe40008000f00 */
[----:B------:R-:W-:Y:S01]  /*0920*/  @P1 LEA.HI.X R3, R6, UR7, R7, 0x2, P2 ;  /* 0x0000000706031c11 */ /* 0x000fe200090f1407 */
[----:B---3--:R-:W-:Y:S01]  /*0930*/  IMAD.U32 R7, RZ, RZ, UR13 ;  /* 0x0000000dff077e24 */ /* 0x008fe2000f8e00ff */
[----:B------:R-:W-:Y:S01]  /*0940*/  MOV R6, UR12 ;  /* 0x0000000c00067c02 */ /* 0x000fe20008000f00 */
[----:B------:R-:W-:Y:S01]  /*0950*/  @P1 IMAD.WIDE R14, R15, 0x4, R4 ;  /* 0x000000040f0e1825 */ /* 0x000fe200078e0204 */
[----:B------:R-:W-:Y:S01]  /*0960*/  @!P0 IADD3 R17, PT, PT, R13, UR4, RZ ;  /* 0x000000040d118c10 */ /* 0x000fe2000fffe0ff */
[----:B------:R-:W4:Y:S01]  /*0970*/  @P1 LDG.E R4, desc[UR18][R4.64] ;  /* 0x0000001204041981 */ /* 0x000f22000c1e1900 */
[----:B------:R-:W-:Y:S01]  /*0980*/  MOV R8, UR14 ;  /* 0x0000000e00087c02 */ /* 0x000fe20008000f00 */
[----:B------:R-:W-:Y:S01]  /*0990*/  @!P0 IMAD R19, R19, UR20, R0 ;  /* 0x0000001413138c24 */ /* 0x000fe2000f8e0200 */
[----:B------:R-:W-:Y:S01]  /*09a0*/  MOV R9, UR15 ;  /* 0x0000000f00097c02 */ /* 0x000fe20008000f00 */
[----:B------:R-:W-:Y:S01]  /*09b0*/  @!P0 IMAD.WIDE.U32 R6, R17, 0x4, R6 ;  /* 0x0000000411068825 */ /* 0x000fe200078e0006 */
[----:B------:R-:W2:Y:S03]  /*09c0*/  @P1 LDG.E R14, desc[UR18][R14.64] ;  /* 0x000000120e0e1981 */ /* 0x000ea6000c1e1900 */
[----:B------:R-:W-:Y:S01]  /*09d0*/  @!P0 IMAD.WIDE R8, R19, 0x4, R8 ;  /* 0x0000000413088825 */ /* 0x000fe200078e0208 */
[----:B------:R-:W2:Y:S04]  /*09e0*/  @P1 LDG.E R2, desc[UR18][R2.64+0x4] ;  /* 0x0000041202021981 */ /* 0x000ea8000c1e1900 */
[----:B------:R-:W3:Y:S04]  /*09f0*/  @!P0 LDG.E R7, desc[UR18][R6.64] ;  /* 0x0000001206078981 */ /* 0x000ee8000c1e1900 */
[----:B------:R-:W3:Y:S01]  /*0a00*/  @!P0 LDG.E R8, desc[UR18][R8.64] ;  /* 0x0000001208088981 */ /* 0x000ee2000c1e1900 */
[----:B----4-:R-:W-:-:S04]  /*0a10*/  @P1 FFMA R11, R11, R4, R12 ;  /* 0x000000040b0b1223 */ /* 0x010fc8000000000c */
[----:B--2---:R-:W-:-:S04]  /*0a20*/  @P1 FFMA R12, R2, R14, R11 ;  /* 0x0000000e020c1223 */ /* 0x004fc8000000000b */
[----:B---3--:R-:W-:-:S07]  /*0a30*/  @!P0 FFMA R12, R7, R8, R12 ;  /* 0x00000008070c8223 */ /* 0x008fce000000000c */
.L_x_8:
[----:B------:R-:W1:Y:S01]  /*0a40*/  LDC.64 R2, c[0x0][0x390] ;  /* 0x0000e400ff027b82 */ /* 0x000e620000000a00 */
[----:B------:R-:W-:-:S05]  /*0a50*/  IADD3 R13, PT, PT, R0, R13, RZ ;  /* 0x0000000d000d7210 */ /* 0x000fca0007ffe0ff */
[----:B-1----:R-:W-:-:S05]  /*0a60*/  IMAD.WIDE R2, R13, 0x4, R2 ;  /* 0x000000040d027825 */ /* 0x002fca00078e0202 */
[----:B0-----:R-:W-:Y:S01]  /*0a70*/  STG.E desc[UR18][R2.64], R12 ;  /* 0x0000000c02007986 */ /* 0x001fe2000c101912 */
[----:B------:R-:W-:Y:S05]  /*0a80*/  EXIT ;  /* 0x000000000000794d */ /* 0x000fea0003800000 */
.L_x_10:
        /* <DEDUP_REMOVED lines=15> */
.L_x_17:


//--------------------- .text._Z4ker1PKfS0_Pfi    --------------------------
	.section	.text._Z4ker1PKfS0_Pfi,"ax",@progbits
	.align	128
        .global         _Z4ker1PKfS0_Pfi
        .type           _Z4ker1PKfS0_Pfi,@function
        .size           _Z4ker1PKfS0_Pfi,(.L_x_18 - _Z4ker1PKfS0_Pfi)
        .other          _Z4ker1PKfS0_Pfi,@"STO_CUDA_ENTRY STV_DEFAULT"
_Z4ker1PKfS0_Pfi:
.text._Z4ker1PKfS0_Pfi:
[----:B------:R-:W-:Y:S01]  /*0000*/  LDC R1, c[0x0][0x37c] ;  /* 0x0000df00ff017b82 */ /* 0x000fe20000000800 */
[----:B------:R-:W0:Y:S01]  /*0010*/  S2R R0, SR_CTAID.X ;  /* 0x0000000000007919 */ /* 0x000e220000002500 */
[----:B------:R-:W0:Y:S01]  /*0020*/  LDCU UR4, c[0x0][0x360] ;  /* 0x00006c00ff0477ac */ /* 0x000e220008000800 */
[----:B------:R-:W0:Y:S01]  /*0030*/  S2R R3, SR_TID.X ;  /* 0x0000000000037919 */ /* 0x000e220000002100 */
[----:B------:R-:W1:Y:S01]  /*0040*/  LDCU UR5, c[0x0][0x364] ;  /* 0x00006c80ff0577ac */ /* 0x000e620008000800 */
[----:B------:R-:W1:Y:S01]  /*0050*/  S2R R13, SR_CTAID.Y ;  /* 0x00000000000d7919 */ /* 0x000e620000002600 */
[----:B------:R-:W2:Y:S01]  /*0060*/  LDCU UR20, c[0x0][0x398] ;  /* 0x00007300ff1477ac */ /* 0x000ea20008000800 */
[----:B------:R-:W1:Y:S01]  /*0070*/  S2R R2, SR_TID.Y ;  /* 0x0000000000027919 */ /* 0x000e620000002200 */
[----:B0-----:R-:W-:Y:S02]  /*0080*/  IMAD R0, R0, UR4, R3 ;  /* 0x0000000400007c24 */ /* 0x001fe4000f8e0203 */
[----:B-1----:R-:W-:-:S05]  /*0090*/  IMAD R13, R13, UR5, R2 ;  /* 0x000000050d0d7c24 */ /* 0x002fca000f8e0202 */
[----:B------:R-:W-:-:S04]  /*00a0*/  VIMNMX R2, PT, PT, R0, R13, !PT ;  /* 0x0000000d00027248 */ /* 0x000fc80007fe0100 */
[----:B--2---:R-:W-:-:S13]  /*00b0*/  ISETP.GE.AND P0, PT, R2, UR20, PT ;  /* 0x0000001402007c0c */ /* 0x004fda000bf06270 */
        /* <DEDUP_REMOVED lines=13> */
[----:B------:R-:W-:Y:S01]  /*0190*/  UIMAD.WIDE UR6, UR20, 0x8, UR26 ;  /* 0x00000008140678a5 */ /* 0x000fe2000f8e021a */
[----:B------:R-:W-:Y:S01]  /*01a0*/  MOV R3, UR25 ;  /* 0x0000001900037c02 */ /* 0x000fe20008000f00 */
[----:B------:R-:W-:Y:S02]  /*01b0*/  UIMAD.WIDE UR8, UR20, 0xc, UR26 ;  /* 0x0000000c140878a5 */ /* 0x000fe4000f8e021a */
[----:B------:R-:W-:Y:S01]  /*01c0*/  UIMAD.WIDE UR10, UR20, 0x10, UR26 ;  /* 0x00000010140a78a5 */ /* 0x000fe2000f8e021a */
[----:B------:R-:W-:Y:S01]  /*01d0*/  IMAD.WIDE.U32 R2, R13, 0x4, R2 ;  /* 0x000000040d027825 */ /* 0x000fe200078e0002 */
[----:B------:R-:W-:Y:S02]  /*01e0*/  UIMAD.WIDE UR12, UR20, 0x14, UR26 ;  /* 0x00000014140c78a5 */ /* 0x000fe4000f8e021a */
[----:B------:R-:W-:Y:S01]  /*01f0*/  UIMAD.WIDE UR14, UR20, 0x18, UR26 ;  /* 0x00000018140e78a5 */ /* 0x000fe2000f8e021a */
[----:B------:R-:W-:Y:S01]  /*0200*/  IADD3 R2, P0, PT, R2, 0x10, RZ ;  /* 0x0000001002027810 */ /* 0x000fe20007f1e0ff */
[----:B------:R-:W-:-:S03]  /*0210*/  UIMAD.WIDE UR16, UR20, 0x1c, UR26 ;  /* 0x0000001c141078a5 */ /* 0x000fc6000f8e021a */
[----:B------:R-:W-:-:S09]  /*0220*/  IADD3.X R3, PT, PT, RZ, R3, RZ, P0, !PT ;  /* 0x00000003ff037210 */ /* 0x000fd200007fe4ff */
.L_x_12:
[----:B------:R-:W-:Y:S01]  /*0230*/  UIMAD.WIDE UR22, UR20, 0x4, UR26 ;  /* 0x00000004141678a5 */ /* 0x000fe2000f8e021a */
[----:B------:R-:W-:Y:S02]  /*0240*/  IMAD.MOV.U32 R23, RZ, RZ, 0x4 ;  /* 0x00000004ff177424 */ /* 0x000fe400078e00ff */
[----:B------:R-:W-:Y:S01]  /*0250*/  HFMA2 R11, -RZ, RZ, 0, 2.384185791015625e-07 ;  /* 0x00000004ff0b7431 */ /* 0x000fe200000001ff */
[----:B------:R-:W-:Y:S01]  /*0260*/  MOV R25, 0x4 ;  /* 0x0000000400197802 */ /* 0x000fe20000000f00 */
[----:B0-----:R-:W2:Y:S01]  /*0270*/  LDG.E R21, desc[UR18][R2.64+-0x10] ;  /* 0xfffff01202157981 */ /* 0x001ea2000c1e1900 */
[C---:B------:R-:W-:Y:S01]  /*0280*/  IMAD.WIDE R22, R14.reuse, R23, UR26 ;  /* 0x0000001a0e167e25 */ /* 0x040fe2000f8e0217 */
[----:B------:R-:W-:Y:S02]  /*0290*/  MOV R8, UR22 ;  /* 0x0000001600087c02 */ /* 0x000fe40008000f00 */
[----:B------:R-:W-:Y:S01]  /*02a0*/  MOV R9, UR23 ;  /* 0x0000001700097c02 */ /* 0x000fe20008000f00 */
[----:B------:R-:W3:Y:S02]  /*02b0*/  LDG.E R19, desc[UR18][R2.64+-0xc] ;  /* 0xfffff41202137981 */ /* 0x000ee4000c1e1900 */
[----:B------:R-:W-:-:S02]  /*02c0*/  IMAD.WIDE R8, R14, 0x4, R8 ;  /* 0x000000040e087825 */ /* 0x000fc400078e0208 */
[----:B------:R-:W2:Y:S01]  /*02d0*/  LDG.E R22, desc[UR18][R22.64] ;  /* 0x0000001216167981 */ /* 0x000ea2000c1e1900 */
[----:B------:R-:W-:Y:S01]  /*02e0*/  MOV R5, 0x4 ;  /* 0x0000000400057802 */ /* 0x000fe20000000f00 */
[C---:B------:R-:W-:Y:S02]  /*02f0*/  IMAD.WIDE R24, R14.reuse, R25, UR6 ;  /* 0x000000060e187e25 */ /* 0x040fe4000f8e0219 */
[----:B------:R0:W3:Y:S02]  /*0300*/  LDG.E R20, desc[UR18][R8.64] ;  /* 0x0000001208147981 */ /* 0x0000e4000c1e1900 */
[----:B------:R-:W-:Y:S02]  /*0310*/  IMAD.WIDE R10, R14, R11, UR8 ;  /* 0x000000080e0a7e25 */ /* 0x000fe4000f8e020b */
[----:B------:R-:W4:Y:S04]  /*0320*/  LDG.E R18, desc[UR18][R24.64] ;  /* 0x0000001218127981 */ /* 0x000f28000c1e1900 */
[----:B------:R-:W4:Y:S01]  /*0330*/  LDG.E R17, desc[UR18][R2.64+-0x8] ;  /* 0xfffff81202117981 */ /* 0x000f22000c1e1900 */
[----:B0-----:R-:W-:-:S02]  /*0340*/  HFMA2 R9, -RZ, RZ, 0, 2.384185791015625e-07 ;  /* 0x00000004ff097431 */ /* 0x001fc400000001ff */
[----:B------:R-:W-:Y:S01]  /*0350*/  IMAD.MOV.U32 R7, RZ, RZ, 0x4 ;  /* 0x00000004ff077424 */ /* 0x000fe200078e00ff */
[----:B------:R0:W5:Y:S01]  /*0360*/  LDG.E R16, desc[UR18][R10.64] ;  /* 0x000000120a107981 */ /* 0x000162000c1e1900 */
[----:B------:R-:W-:-:S03]  /*0370*/  IMAD.WIDE R4, R14, R5, UR10 ;  /* 0x0000000a0e047e25 */ /* 0x000fc6000f8e0205 */
[----:B------:R-:W5:Y:S01]  /*0380*/  LDG.E R15, desc[UR18][R2.64+-0x4] ;  /* 0xfffffc12020f7981 */ /* 0x000f62000c1e1900 */
[C---:B------:R-:W-:Y:S01]  /*0390*/  IMAD.WIDE R6, R14.reuse, R7, UR12 ;  /* 0x0000000c0e067e25 */ /* 0x040fe2000f8e0207 */
[----:B------:R-:W-:Y:S02]  /*03a0*/  MOV R27, 0x4 ;  /* 0x00000004001b7802 */ /* 0x000fe40000000f00 */
[----:B------:R1:W5:Y:S01]  /*03b0*/  LDG.E R4, desc[UR18][R4.64] ;  /* 0x0000001204047981 */ /* 0x000362000c1e1900 */
[----:B------:R-:W-:-:S03]  /*03c0*/  IMAD.WIDE R8, R14, R9, UR14 ;  /* 0x0000000e0e087e25 */ /* 0x000fc6000f8e0209 */
[----:B------:R-:W5:Y:S01]  /*03d0*/  LDG.E R23, desc[UR18][R2.64] ;  /* 0x0000001202177981 */ /* 0x000f62000c1e1900 */
[----:B0-----:R-:W-:-:S03]  /*03e0*/  IMAD.WIDE R10, R14, R27, UR16 ;  /* 0x000000100e0a7e25 */ /* 0x001fc6000f8e021b */
[----:B------:R-:W5:Y:S04]  /*03f0*/  LDG.E R7, desc[UR18][R6.64] ;  /* 0x0000001206077981 */ /* 0x000f68000c1e1900 */
        /* <DEDUP_REMOVED lines=20> */
.L_x_11:
        /* <DEDUP_REMOVED lines=9> */
[----:B------:R-:W-:Y:S01]  /*05d0*/  IMAD.U32 R9, RZ, RZ, UR4 ;  /* 0x00000004ff097e24 */ /* 0x000fe2000f8e00ff */
[C---:B------:R-:W-:Y:S02]  /*05e0*/  IADD3 R3, PT, PT, R13.reuse, UR4, RZ ;  /* 0x000000040d037c10 */ /* 0x040fe4000fffe0ff */
[----:B------:R-:W-:Y:S01]  /*05f0*/  IADD3 R10, P0, PT, R13, UR4, RZ ;  /* 0x000000040d0a7c10 */ /* 0x000fe2000ff1e0ff */
[----:B------:R-:W-:Y:S01]  /*0600*/  IMAD R9, R9, UR20, R0 ;  /* 0x0000001409097c24 */ /* 0x000fe2000f8e0200 */
[----:B------:R-:W-:Y:S01]  /*0610*/  MOV R11, UR20 ;  /* 0x00000014000b7c02 */ /* 0x000fe20008000f00 */
[----:B------:R-:W3:Y:S01]  /*0620*/  LDC.64 R4, c[0x0][0x380] ;  /* 0x0000e000ff047b82 */ /* 0x000ee20000000a00 */
[----:B------:R-:W-:Y:S01]  /*0630*/  MOV R15, UR20 ;  /* 0x00000014000f7c02 */ /* 0x000fe20008000f00 */
        /* <DEDUP_REMOVED lines=22> */
.L_x_14:
        /* <DEDUP_REMOVED lines=11> */
[C---:B------:R-:W-:Y:S02]  /*0850*/  @P1 IADD3 R3, PT, PT, R13.reuse, UR4, RZ ;  /* 0x000000040d031c10 */ /* 0x040fe4000fffe0ff */
        /* <DEDUP_REMOVED lines=9> */
[----:B------:R-:W-:Y:S01]  /*08f0*/  IMAD.U32 R19, RZ, RZ, UR4 ;  /* 0x00000004ff137e24 */ /* 0x000fe2000f8e00ff */
[C---:B--2---:R-:W-:Y:S01]  /*0900*/  @P1 LEA R2, P2, R6.reuse, UR6, 0x2 ;  /* 0x0000000606021c11 */ /* 0x044fe2000f8410ff */
[----:B------:R-:W-:Y:S01]  /*0910*/  @P1 IMAD.WIDE R4, R3, 0x4, R4 ;  /* 0x0000000403041825 */ /* 0x000fe200078e0204 */
[----:B------:R-:W-:Y:S01]  /*0920*/  @!P0 IADD3 R17, PT, PT, R13, UR4, RZ ;  /* 0x000000040d118c10 */ /* 0x000fe2000fffe0ff */
[----:B0-----:R-:W2:Y:S01]  /*0930*/  @P1 LDG.E R11, desc[UR18][R10.64] ;  /* 0x000000120a0b1981 */ /* 0x001ea2000c1e1900 */
[----:B------:R-:W-:Y:S01]  /*0940*/  @P1 LEA.HI.X R3, R6, UR7, R7, 0x2, P2 ;  /* 0x0000000706031c11 */ /* 0x000fe200090f1407 */
[----:B------:R-:W-:Y:S01]  /*0950*/  @!P0 IMAD R19, R19, UR20, R0 ;  /* 0x0000001413138c24 */ /* 0x000fe2000f8e0200 */
[----:B---3--:R-:W-:Y:S01]  /*0960*/  MOV R6, UR12 ;  /* 0x0000000c00067c02 */ /* 0x008fe20008000f00 */
[----:B------:R-:W-:Y:S01]  /*0970*/  @P1 IMAD.WIDE R14, R15, 0x4, R4 ;  /* 0x000000040f0e1825 */ /* 0x000fe200078e0204 */
[----:B------:R-:W-:Y:S01]  /*0980*/  MOV R7, UR13 ;  /* 0x0000000d00077c02 */ /* 0x000fe20008000f00 */
[----:B------:R-:W2:Y:S01]  /*0990*/  @P1 LDG.E R4, desc[UR18][R4.64] ;  /* 0x0000001204041981 */ /* 0x000ea2000c1e1900 */
[----:B------:R-:W-:-:S02]  /*09a0*/  MOV R8, UR14 ;  /* 0x0000000e00087c02 */ /* 0x000fc40008000f00 */
[----:B------:R-:W-:Y:S01]  /*09b0*/  MOV R9, UR15 ;  /* 0x0000000f00097c02 */ /* 0x000fe20008000f00 */
[----:B------:R-:W-:Y:S01]  /*09c0*/  @!P0 IMAD.WIDE.U32 R6, R17, 0x4, R6 ;  /* 0x0000000411068825 */ /* 0x000fe200078e0006 */
[----:B------:R-:W3:Y:S03]  /*09d0*/  @P1 LDG.E R14, desc[UR18][R14.64] ;  /* 0x000000120e0e1981 */ /* 0x000ee6000c1e1900 */
[----:B------:R-:W-:Y:S01]  /*09e0*/  @!P0 IMAD.WIDE R8, R19, 0x4, R8 ;  /* 0x0000000413088825 */ /* 0x000fe200078e0208 */
[----:B------:R-:W3:Y:S04]  /*09f0*/  @P1 LDG.E R2, desc[UR18][R2.64+0x4] ;  /* 0x0000041202021981 */ /* 0x000ee8000c1e1900 */
[----:B------:R-:W4:Y:S04]  /*0a00*/  @!P0 LDG.E R7, desc[UR18][R6.64] ;  /* 0x0000001206078981 */ /* 0x000f28000c1e1900 */
[----:B------:R-:W4:Y:S01]  /*0a10*/  @!P0 LDG.E R8, desc[UR18][R8.64] ;  /* 0x0000001208088981 */ /* 0x000f22000c1e1900 */
[----:B--2---:R-:W-:-:S04]  /*0a20*/  @P1 FFMA R11, R11, R4, R12 ;  /* 0x000000040b0b1223 */ /* 0x004fc8000000000c */
[----:B---3--:R-:W-:-:S04]  /*0a30*/  @P1 FFMA R12, R2, R14, R11 ;  /* 0x0000000e020c1223 */ /* 0x008fc8000000000b */
[----:B----4-:R-:W-:-:S07]  /*0a40*/  @!P0 FFMA R12, R7, R8, R12 ;  /* 0x00000008070c8223 */ /* 0x010fce000000000c */
.L_x_13:
[----:B------:R-:W1:Y:S01]  /*0a50*/  LDC.64 R2, c[0x0][0x390] ;  /* 0x0000e400ff027b82 */ /* 0x000e620000000a00 */
[----:B------:R-:W-:-:S05]  /*0a60*/  IADD3 R13, PT, PT, R0, R13, RZ ;  /* 0x0000000d000d7210 */ /* 0x000fca0007ffe0ff */
[----:B-1----:R-:W-:-:S05]  /*0a70*/  IMAD.WIDE R2, R13, 0x4, R2 ;  /* 0x000000040d027825 */ /* 0x002fca00078e0202 */
[----:B0-----:R-:W-:Y:S01]  /*0a80*/  STG.E desc[UR18][R2.64], R12 ;  /* 0x0000000c02007986 */ /* 0x001fe2000c101912 */
[----:B------:R-:W-:Y:S05]  /*0a90*/  EXIT ;  /* 0x000000000000794d */ /* 0x000fea0003800000 */
.L_x_15:
        /* <DEDUP_REMOVED lines=14> */
.L_x_18:


//--------------------- .nv.shared._Z4ker3PKfS0_Pfi --------------------------
	.section	.nv.shared._Z4ker3PKfS0_Pfi,"aw",@nobits
	.sectionflags	@""
	.align	4
.nv.shared._Z4ker3PKfS0_Pfi:
	.zero		3072


//--------------------- .nv.shared.reserved.0     --------------------------
	.section	.nv.shared.reserved.0,"aw",@nobits
	.weak		__nv_reservedSMEM_offset_0_alias
	.size		__nv_reservedSMEM_offset_0_alias, 0, 64
	.other		__nv_reservedSMEM_offset_0_alias,@"STO_CUDA_RESERVED_SHARED STV_DEFAULT"
__nv_reservedSMEM_offset_0_alias:
	.zero		0
	.zero		64


//--------------------- .nv.constant0._Z4ker3PKfS0_Pfi --------------------------
	.section	.nv.constant0._Z4ker3PKfS0_Pfi,"a",@progbits
	.sectionflags	@""
	.align	4
.nv.constant0._Z4ker3PKfS0_Pfi:
	.zero		924


//--------------------- .nv.constant0._Z4ker2PKfS0_Pfi --------------------------
	.section	.nv.constant0._Z4ker2PKfS0_Pfi,"a",@progbits
	.sectionflags	@""
	.align	4
.nv.constant0._Z4ker2PKfS0_Pfi:
	.zero		924


//--------------------- .nv.constant0._Z4ker1PKfS0_Pfi --------------------------
	.section	.nv.constant0._Z4ker1PKfS0_Pfi,"a",@progbits
	.sectionflags	@""
	.align	4
.nv.constant0._Z4ker1PKfS0_Pfi:
	.zero		924


//--------------------- SYMBOLS --------------------------

	.type		.nv.reservedSmem.offset0,@object
	.size		.nv.reservedSmem.offset0,0x4
	.type		.nv.reservedSmem.cap,@object
	.size		.nv.reservedSmem.cap,0x4
